//
// Generated by NVIDIA NVVM Compiler
//
// Compiler Build ID: CL-36424714
// Cuda compilation tools, release 13.0, V13.0.88
// Based on NVVM 20.0.0
//

.version 9.0
.target sm_100
.address_size 64

	// .globl	_Z6DBSCANPdPiS0_S0_S0_S0_S0_S0_S0_
// _ZZ6DBSCANPdPiS0_S0_S0_S0_S0_S0_S0_E7pointID has been demoted
// _ZZ6DBSCANPdPiS0_S0_S0_S0_S0_S0_S0_E14neighborBuffer has been demoted
// _ZZ6DBSCANPdPiS0_S0_S0_S0_S0_S0_S0_E13neighborCount has been demoted
// _ZZ6DBSCANPdPiS0_S0_S0_S0_S0_S0_S0_E7chainID has been demoted
// _ZZ6DBSCANPdPiS0_S0_S0_S0_S0_S0_S0_E5point has been demoted
// _ZZ6DBSCANPdPiS0_S0_S0_S0_S0_S0_S0_E17currentSeedLength has been demoted
// _ZZ6DBSCANPdPiS0_S0_S0_S0_S0_S0_S0_E9processed has been demoted

.visible .entry _Z6DBSCANPdPiS0_S0_S0_S0_S0_S0_S0_(
	.param .u64 .ptr .align 1 _Z6DBSCANPdPiS0_S0_S0_S0_S0_S0_S0__param_0,
	.param .u64 .ptr .align 1 _Z6DBSCANPdPiS0_S0_S0_S0_S0_S0_S0__param_1,
	.param .u64 .ptr .align 1 _Z6DBSCANPdPiS0_S0_S0_S0_S0_S0_S0__param_2,
	.param .u64 .ptr .align 1 _Z6DBSCANPdPiS0_S0_S0_S0_S0_S0_S0__param_3,
	.param .u64 .ptr .align 1 _Z6DBSCANPdPiS0_S0_S0_S0_S0_S0_S0__param_4,
	.param .u64 .ptr .align 1 _Z6DBSCANPdPiS0_S0_S0_S0_S0_S0_S0__param_5,
	.param .u64 .ptr .align 1 _Z6DBSCANPdPiS0_S0_S0_S0_S0_S0_S0__param_6,
	.param .u64 .ptr .align 1 _Z6DBSCANPdPiS0_S0_S0_S0_S0_S0_S0__param_7,
	.param .u64 .ptr .align 1 _Z6DBSCANPdPiS0_S0_S0_S0_S0_S0_S0__param_8
)
{
	.reg .pred 	%p<50>;
	.reg .b32 	%r<95>;
	.reg .b64 	%rd<77>;
	.reg .b64 	%fd<11>;
	// demoted variable
	.shared .align 4 .u32 _ZZ6DBSCANPdPiS0_S0_S0_S0_S0_S0_S0_E7pointID;
	// demoted variable
	.shared .align 4 .b8 _ZZ6DBSCANPdPiS0_S0_S0_S0_S0_S0_S0_E14neighborBuffer[16];
	// demoted variable
	.shared .align 4 .u32 _ZZ6DBSCANPdPiS0_S0_S0_S0_S0_S0_S0_E13neighborCount;
	// demoted variable
	.shared .align 4 .u32 _ZZ6DBSCANPdPiS0_S0_S0_S0_S0_S0_S0_E7chainID;
	// demoted variable
	.shared .align 4 .b8 _ZZ6DBSCANPdPiS0_S0_S0_S0_S0_S0_S0_E5point[8];
	// demoted variable
	.shared .align 4 .u32 _ZZ6DBSCANPdPiS0_S0_S0_S0_S0_S0_S0_E17currentSeedLength;
	// demoted variable
	.shared .align 4 .u32 _ZZ6DBSCANPdPiS0_S0_S0_S0_S0_S0_S0_E9processed;
	ld.param.u64 	%rd18, [_Z6DBSCANPdPiS0_S0_S0_S0_S0_S0_S0__param_0];
	ld.param.u64 	%rd19, [_Z6DBSCANPdPiS0_S0_S0_S0_S0_S0_S0__param_1];
	ld.param.u64 	%rd20, [_Z6DBSCANPdPiS0_S0_S0_S0_S0_S0_S0__param_2];
	ld.param.u64 	%rd21, [_Z6DBSCANPdPiS0_S0_S0_S0_S0_S0_S0__param_3];
	ld.param.u64 	%rd22, [_Z6DBSCANPdPiS0_S0_S0_S0_S0_S0_S0__param_4];
	ld.param.u64 	%rd23, [_Z6DBSCANPdPiS0_S0_S0_S0_S0_S0_S0__param_5];
	ld.param.u64 	%rd24, [_Z6DBSCANPdPiS0_S0_S0_S0_S0_S0_S0__param_6];
	ld.param.u64 	%rd25, [_Z6DBSCANPdPiS0_S0_S0_S0_S0_S0_S0__param_7];
	ld.param.u64 	%rd26, [_Z6DBSCANPdPiS0_S0_S0_S0_S0_S0_S0__param_8];
	cvta.to.global.u64 	%rd1, %rd18;
	cvta.to.global.u64 	%rd2, %rd24;
	cvta.to.global.u64 	%rd3, %rd25;
	cvta.to.global.u64 	%rd4, %rd26;
	cvta.to.global.u64 	%rd5, %rd22;
	cvta.to.global.u64 	%rd6, %rd23;
	cvta.to.global.u64 	%rd7, %rd19;
	cvta.to.global.u64 	%rd8, %rd20;
	cvta.to.global.u64 	%rd9, %rd21;
	mov.u32 	%r1, %tid.x;
	setp.ne.s32 	%p5, %r1, 0;
	@%p5 bra 	$L__BB0_2;
	mov.u32 	%r24, %ctaid.x;
	st.shared.u32 	[_ZZ6DBSCANPdPiS0_S0_S0_S0_S0_S0_S0_E7chainID], %r24;
	mul.wide.u32 	%rd27, %r24, 4;
	add.s64 	%rd28, %rd9, %rd27;
	ld.global.u32 	%r25, [%rd28];
	st.shared.u32 	[_ZZ6DBSCANPdPiS0_S0_S0_S0_S0_S0_S0_E17currentSeedLength], %r25;
	shl.b32 	%r26, %r24, 10;
	add.s32 	%r27, %r26, %r25;
	add.s32 	%r28, %r27, -1;
	mul.wide.s32 	%rd29, %r28, 4;
	add.s64 	%rd30, %rd8, %rd29;
	ld.global.u32 	%r29, [%rd30];
	st.shared.u32 	[_ZZ6DBSCANPdPiS0_S0_S0_S0_S0_S0_S0_E7pointID], %r29;
$L__BB0_2:
	bar.sync 	0;
	ld.shared.u32 	%r2, [_ZZ6DBSCANPdPiS0_S0_S0_S0_S0_S0_S0_E17currentSeedLength];
	setp.eq.s32 	%p6, %r2, 0;
	@%p6 bra 	$L__BB0_62;
	setp.ne.s32 	%p7, %r1, 0;
	@%p7 bra 	$L__BB0_6;
	mov.b32 	%r30, 0;
	st.shared.u32 	[_ZZ6DBSCANPdPiS0_S0_S0_S0_S0_S0_S0_E9processed], %r30;
	add.s32 	%r31, %r2, -1;
	ld.shared.u32 	%r32, [_ZZ6DBSCANPdPiS0_S0_S0_S0_S0_S0_S0_E7chainID];
	mul.wide.s32 	%rd31, %r32, 4;
	add.s64 	%rd32, %rd9, %rd31;
	st.global.u32 	[%rd32], %r31;
	ld.shared.u32 	%r33, [_ZZ6DBSCANPdPiS0_S0_S0_S0_S0_S0_S0_E7pointID];
	mul.wide.s32 	%rd33, %r33, 4;
	add.s64 	%rd34, %rd7, %rd33;
	ld.global.u32 	%r34, [%rd34];
	setp.eq.s32 	%p8, %r34, -1;
	@%p8 bra 	$L__BB0_6;
	mov.b32 	%r35, 1;
	st.shared.u32 	[_ZZ6DBSCANPdPiS0_S0_S0_S0_S0_S0_S0_E9processed], %r35;
$L__BB0_6:
	bar.sync 	0;
	ld.shared.u32 	%r36, [_ZZ6DBSCANPdPiS0_S0_S0_S0_S0_S0_S0_E9processed];
	setp.ne.s32 	%p9, %r36, 0;
	@%p9 bra 	$L__BB0_62;
	setp.ne.s32 	%p10, %r1, 0;
	@%p10 bra 	$L__BB0_9;
	mov.b32 	%r37, 0;
	st.shared.u32 	[_ZZ6DBSCANPdPiS0_S0_S0_S0_S0_S0_S0_E13neighborCount], %r37;
	ld.shared.u32 	%r38, [_ZZ6DBSCANPdPiS0_S0_S0_S0_S0_S0_S0_E7pointID];
	shl.b32 	%r39, %r38, 1;
	mul.wide.s32 	%rd35, %r39, 8;
	add.s64 	%rd36, %rd1, %rd35;
	ld.global.f64 	%fd3, [%rd36];
	cvt.rzi.s32.f64 	%r40, %fd3;
	st.shared.u32 	[_ZZ6DBSCANPdPiS0_S0_S0_S0_S0_S0_S0_E5point], %r40;
	ld.global.f64 	%fd4, [%rd36+8];
	cvt.rzi.s32.f64 	%r41, %fd4;
	st.shared.u32 	[_ZZ6DBSCANPdPiS0_S0_S0_S0_S0_S0_S0_E5point+4], %r41;
$L__BB0_9:
	bar.sync 	0;
	ld.shared.u32 	%r3, [_ZZ6DBSCANPdPiS0_S0_S0_S0_S0_S0_S0_E7chainID];
	mul.wide.s32 	%rd37, %r3, 4;
	add.s64 	%rd10, %rd9, %rd37;
	add.s64 	%rd11, %rd6, %rd37;
	add.s64 	%rd12, %rd4, %rd37;
	shl.b32 	%r4, %r3, 8;
	shl.b32 	%r5, %r3, 4;
	ld.shared.u32 	%r42, [_ZZ6DBSCANPdPiS0_S0_S0_S0_S0_S0_S0_E5point];
	ld.shared.u32 	%r43, [_ZZ6DBSCANPdPiS0_S0_S0_S0_S0_S0_S0_E5point+4];
	cvt.rn.f64.s32 	%fd1, %r42;
	cvt.rn.f64.s32 	%fd2, %r43;
	mov.u32 	%r92, %r1;
$L__BB0_10:
	mov.u32 	%r6, %r92;
	shl.b32 	%r44, %r6, 1;
	mul.wide.u32 	%rd38, %r44, 8;
	add.s64 	%rd39, %rd1, %rd38;
	ld.global.f64 	%fd5, [%rd39];
	ld.global.f64 	%fd6, [%rd39+8];
	sub.f64 	%fd7, %fd1, %fd5;
	sub.f64 	%fd8, %fd2, %fd6;
	mul.f64 	%fd9, %fd8, %fd8;
	fma.rn.f64 	%fd10, %fd7, %fd7, %fd9;
	setp.gtu.f64 	%p11, %fd10, 0d4002000000000000;
	@%p11 bra 	$L__BB0_32;
	atom.shared.add.u32 	%r7, [_ZZ6DBSCANPdPiS0_S0_S0_S0_S0_S0_S0_E13neighborCount], 1;
	setp.lt.s32 	%p12, %r7, 4;
	@%p12 bra 	$L__BB0_31;
	mul.wide.u32 	%rd40, %r6, 4;
	add.s64 	%rd13, %rd7, %rd40;
	atom.relaxed.global.cas.b32 	%r8, [%rd13], -1, %r3;
	mov.pred 	%p48, 0;
	setp.eq.s32 	%p14, %r8, -2;
	@%p14 bra 	$L__BB0_19;
	setp.ne.s32 	%p15, %r8, -1;
	@%p15 bra 	$L__BB0_18;
	atom.global.add.u32 	%r9, [%rd10], 1;
	setp.gt.s32 	%p16, %r9, 1023;
	@%p16 bra 	$L__BB0_16;
	shl.b32 	%r50, %r3, 10;
	add.s32 	%r51, %r50, %r9;
	mul.wide.s32 	%rd43, %r51, 4;
	add.s64 	%rd44, %rd8, %rd43;
	st.global.u32 	[%rd44], %r6;
	bra.uni 	$L__BB0_32;
$L__BB0_16:
	atom.global.add.u32 	%r10, [%rd11], 1;
	setp.gt.s32 	%p17, %r10, 2047;
	@%p17 bra 	$L__BB0_32;
	shl.b32 	%r48, %r3, 11;
	add.s32 	%r49, %r48, %r10;
	mul.wide.s32 	%rd41, %r49, 4;
	add.s64 	%rd42, %rd5, %rd41;
	st.global.u32 	[%rd42], %r6;
	bra.uni 	$L__BB0_32;
$L__BB0_18:
	setp.ne.s32 	%p48, %r8, %r3;
$L__BB0_19:
	setp.gt.s32 	%p18, %r8, 15;
	not.pred 	%p19, %p48;
	or.pred  	%p20, %p18, %p19;
	@%p20 bra 	$L__BB0_23;
	setp.le.s32 	%p26, %r3, %r8;
	@%p26 bra 	$L__BB0_22;
	shl.b32 	%r60, %r8, 4;
	add.s32 	%r61, %r60, %r3;
	mul.wide.s32 	%rd51, %r61, 4;
	add.s64 	%rd52, %rd2, %rd51;
	mov.b32 	%r62, 1;
	st.global.u32 	[%rd52], %r62;
	bra.uni 	$L__BB0_32;
$L__BB0_22:
	add.s32 	%r58, %r5, %r8;
	mul.wide.u32 	%rd49, %r58, 4;
	add.s64 	%rd50, %rd2, %rd49;
	mov.b32 	%r59, 1;
	st.global.u32 	[%rd50], %r59;
	bra.uni 	$L__BB0_32;
$L__BB0_23:
	setp.ne.s32 	%p21, %r8, -2;
	@%p21 bra 	$L__BB0_25;
	atom.relaxed.global.cas.b32 	%r57, [%rd13], -2, %r3;
	bra.uni 	$L__BB0_32;
$L__BB0_25:
	setp.lt.s32 	%p22, %r8, 16;
	@%p22 bra 	$L__BB0_32;
	atom.global.add.u32 	%r11, [%rd12], 1;
	add.s32 	%r52, %r4, %r11;
	mul.wide.s32 	%rd45, %r52, 4;
	add.s64 	%rd46, %rd3, %rd45;
	st.global.u32 	[%rd46], %r8;
	setp.lt.s32 	%p23, %r11, 1;
	@%p23 bra 	$L__BB0_32;
	mov.b32 	%r93, 0;
	bra.uni 	$L__BB0_29;
$L__BB0_28:
	add.s32 	%r93, %r93, 1;
	setp.eq.s32 	%p25, %r93, %r11;
	@%p25 bra 	$L__BB0_32;
$L__BB0_29:
	add.s32 	%r54, %r4, %r93;
	mul.wide.s32 	%rd47, %r54, 4;
	add.s64 	%rd48, %rd3, %rd47;
	ld.global.u32 	%r55, [%rd48];
	setp.ne.s32 	%p24, %r8, %r55;
	@%p24 bra 	$L__BB0_28;
	atom.global.add.u32 	%r56, [%rd12], -1;
	bra.uni 	$L__BB0_32;
$L__BB0_31:
	shl.b32 	%r45, %r7, 2;
	mov.u32 	%r46, _ZZ6DBSCANPdPiS0_S0_S0_S0_S0_S0_S0_E14neighborBuffer;
	add.s32 	%r47, %r46, %r45;
	st.shared.u32 	[%r47], %r6;
$L__BB0_32:
	add.s32 	%r92, %r6, 1024;
	setp.lt.u32 	%p27, %r6, 98976;
	@%p27 bra 	$L__BB0_10;
	bar.sync 	0;
	ld.shared.u32 	%r63, [_ZZ6DBSCANPdPiS0_S0_S0_S0_S0_S0_S0_E13neighborCount];
	setp.lt.s32 	%p28, %r63, 4;
	@%p28 bra 	$L__BB0_54;
	ld.shared.u32 	%r15, [_ZZ6DBSCANPdPiS0_S0_S0_S0_S0_S0_S0_E7chainID];
	ld.shared.u32 	%r66, [_ZZ6DBSCANPdPiS0_S0_S0_S0_S0_S0_S0_E7pointID];
	mul.wide.s32 	%rd55, %r66, 4;
	add.s64 	%rd56, %rd7, %rd55;
	st.global.u32 	[%rd56], %r15;
	setp.gt.u32 	%p29, %r1, 3;
	@%p29 bra 	$L__BB0_55;
	shl.b32 	%r67, %r1, 2;
	mov.u32 	%r68, _ZZ6DBSCANPdPiS0_S0_S0_S0_S0_S0_S0_E14neighborBuffer;
	add.s32 	%r69, %r68, %r67;
	ld.shared.u32 	%r16, [%r69];
	mul.wide.s32 	%rd57, %r16, 4;
	add.s64 	%rd14, %rd7, %rd57;
	atom.relaxed.global.cas.b32 	%r17, [%rd14], -1, %r15;
	mov.pred 	%p49, 0;
	setp.eq.s32 	%p31, %r17, -2;
	@%p31 bra 	$L__BB0_42;
	setp.ne.s32 	%p32, %r17, -1;
	@%p32 bra 	$L__BB0_41;
	mul.wide.s32 	%rd58, %r15, 4;
	add.s64 	%rd59, %rd9, %rd58;
	atom.global.add.u32 	%r18, [%rd59], 1;
	setp.gt.s32 	%p33, %r18, 1023;
	@%p33 bra 	$L__BB0_39;
	shl.b32 	%r72, %r15, 10;
	add.s32 	%r73, %r72, %r18;
	mul.wide.s32 	%rd64, %r73, 4;
	add.s64 	%rd65, %rd8, %rd64;
	st.global.u32 	[%rd65], %r16;
	bra.uni 	$L__BB0_55;
$L__BB0_39:
	add.s64 	%rd61, %rd6, %rd58;
	atom.global.add.u32 	%r19, [%rd61], 1;
	setp.gt.s32 	%p34, %r19, 2047;
	@%p34 bra 	$L__BB0_55;
	shl.b32 	%r70, %r15, 11;
	add.s32 	%r71, %r70, %r19;
	mul.wide.s32 	%rd62, %r71, 4;
	add.s64 	%rd63, %rd5, %rd62;
	st.global.u32 	[%rd63], %r16;
	bra.uni 	$L__BB0_55;
$L__BB0_41:
	setp.ne.s32 	%p49, %r17, %r15;
$L__BB0_42:
	setp.gt.s32 	%p35, %r17, 15;
	not.pred 	%p36, %p49;
	or.pred  	%p37, %p35, %p36;
	@%p37 bra 	$L__BB0_46;
	setp.le.s32 	%p43, %r15, %r17;
	@%p43 bra 	$L__BB0_45;
	shl.b32 	%r83, %r17, 4;
	add.s32 	%r84, %r83, %r15;
	mul.wide.s32 	%rd73, %r84, 4;
	add.s64 	%rd74, %rd2, %rd73;
	mov.b32 	%r85, 1;
	st.global.u32 	[%rd74], %r85;
	bra.uni 	$L__BB0_55;
$L__BB0_45:
	shl.b32 	%r80, %r15, 4;
	add.s32 	%r81, %r80, %r17;
	mul.wide.u32 	%rd71, %r81, 4;
	add.s64 	%rd72, %rd2, %rd71;
	mov.b32 	%r82, 1;
	st.global.u32 	[%rd72], %r82;
	bra.uni 	$L__BB0_55;
$L__BB0_46:
	setp.ne.s32 	%p38, %r17, -2;
	@%p38 bra 	$L__BB0_48;
	atom.relaxed.global.cas.b32 	%r79, [%rd14], -2, %r15;
	bra.uni 	$L__BB0_55;
$L__BB0_48:
	setp.lt.s32 	%p39, %r17, 16;
	@%p39 bra 	$L__BB0_55;
	mul.wide.s32 	%rd66, %r15, 4;
	add.s64 	%rd15, %rd4, %rd66;
	atom.global.add.u32 	%r20, [%rd15], 1;
	shl.b32 	%r21, %r15, 8;
	add.s32 	%r74, %r21, %r20;
	mul.wide.s32 	%rd67, %r74, 4;
	add.s64 	%rd68, %rd3, %rd67;
	st.global.u32 	[%rd68], %r17;
	setp.lt.s32 	%p40, %r20, 1;
	@%p40 bra 	$L__BB0_55;
	mov.b32 	%r94, 0;
	bra.uni 	$L__BB0_52;
$L__BB0_51:
	add.s32 	%r94, %r94, 1;
	setp.eq.s32 	%p42, %r94, %r20;
	@%p42 bra 	$L__BB0_55;
$L__BB0_52:
	add.s32 	%r76, %r21, %r94;
	mul.wide.s32 	%rd69, %r76, 4;
	add.s64 	%rd70, %rd3, %rd69;
	ld.global.u32 	%r77, [%rd70];
	setp.ne.s32 	%p41, %r17, %r77;
	@%p41 bra 	$L__BB0_51;
	atom.global.add.u32 	%r78, [%rd15], -1;
	bra.uni 	$L__BB0_55;
$L__BB0_54:
	ld.shared.u32 	%r64, [_ZZ6DBSCANPdPiS0_S0_S0_S0_S0_S0_S0_E7pointID];
	mul.wide.s32 	%rd53, %r64, 4;
	add.s64 	%rd54, %rd7, %rd53;
	mov.b32 	%r65, -2;
	st.global.u32 	[%rd54], %r65;
$L__BB0_55:
	setp.ne.s32 	%p44, %r1, 0;
	bar.sync 	0;
	@%p44 bra 	$L__BB0_58;
	ld.shared.u32 	%r86, [_ZZ6DBSCANPdPiS0_S0_S0_S0_S0_S0_S0_E7chainID];
	mul.wide.s32 	%rd75, %r86, 4;
	add.s64 	%rd16, %rd9, %rd75;
	ld.global.u32 	%r87, [%rd16];
	setp.lt.s32 	%p45, %r87, 1024;
	@%p45 bra 	$L__BB0_58;
	mov.b32 	%r88, 1023;
	st.global.u32 	[%rd16], %r88;
$L__BB0_58:
	setp.ne.s32 	%p46, %r1, 0;
	bar.sync 	0;
	@%p46 bra 	$L__BB0_61;
	ld.shared.u32 	%r89, [_ZZ6DBSCANPdPiS0_S0_S0_S0_S0_S0_S0_E7chainID];
	mul.wide.s32 	%rd76, %r89, 4;
	add.s64 	%rd17, %rd6, %rd76;
	ld.global.u32 	%r90, [%rd17];
	setp.lt.s32 	%p47, %r90, 2048;
	@%p47 bra 	$L__BB0_61;
	mov.b32 	%r91, 2047;
	st.global.u32 	[%rd17], %r91;
$L__BB0_61:
	bar.sync 	0;
$L__BB0_62:
	ret;

}


// ===== COMPILED SASS (sm_100) =====

	.target	sm_100

	.elftype	@"ET_EXEC"


//--------------------- .note.nv.tkinfo           --------------------------
	.section	.note.nv.tkinfo,"",@"SHT_NOTE"
	.sectionflags	@"SHF_NOTE_NV_TKINFO"
	.tkinfo
        /*0018*/ 	.word	0x00000002
        /*0030*/ 	.string	""
        /*0030*/ 	.string	"ptxas"
        /*0030*/ 	.string	"Cuda compilation tools, release 13.0, V13.0.88"
        /*0030*/ 	.string	"Build cuda_13.0.r13.0/compiler.36424714_0"
        /*0030*/ 	.string	"-arch sm_100 -m 64 "



//--------------------- .note.nv.cuinfo           --------------------------
	.section	.note.nv.cuinfo,"",@"SHT_NOTE"
	.sectionflags	@"SHF_NOTE_NV_CUINFO"
        /*0018*/ 	.short	0x0002
        /*001a*/ 	.short	0x0064
        /*001c*/ 	.short	0x0082
	.zero		2


//--------------------- .nv.info                  --------------------------
	.section	.nv.info,"",@"SHT_CUDA_INFO"
	.align	4


	//----- nvinfo : EIATTR_REGCOUNT
	.align		4
        /*0000*/ 	.byte	0x04, 0x2f
        /*0002*/ 	.short	(.L_1 - .L_0)
	.align		4
.L_0:
        /*0004*/ 	.word	index@(_Z6DBSCANPdPiS0_S0_S0_S0_S0_S0_S0_)
        /*0008*/ 	.word	0x0000001c


	//----- nvinfo : EIATTR_FRAME_SIZE
	.align		4
.L_1:
        /*000c*/ 	.byte	0x04, 0x11
        /*000e*/ 	.short	(.L_3 - .L_2)
	.align		4
.L_2:
        /*0010*/ 	.word	index@(_Z6DBSCANPdPiS0_S0_S0_S0_S0_S0_S0_)
        /*0014*/ 	.word	0x00000000


	//----- nvinfo : EIATTR_MIN_STACK_SIZE
	.align		4
.L_3:
        /*0018*/ 	.byte	0x04, 0x12
        /*001a*/ 	.short	(.L_5 - .L_4)
	.align		4
.L_4:
        /*001c*/ 	.word	index@(_Z6DBSCANPdPiS0_S0_S0_S0_S0_S0_S0_)
        /*0020*/ 	.word	0x00000000
.L_5:


//--------------------- .nv.compat                --------------------------
	.section	.nv.compat,"",@"SHT_CUDA_COMPAT_INFO"
	.align	4
        /*0000*/ 	.byte	0x02, 0x09, 0x00, 0x00, 0x02, 0x02, 0x01, 0x00, 0x02, 0x05, 0x05, 0x00, 0x03, 0x07, 0x01, 0x01
        /*0010*/ 	.byte	0x02, 0x03, 0x00, 0x00, 0x02, 0x06, 0x01, 0x00, 0x04, 0x0b, 0x08, 0x00, 0x01, 0x00, 0x00, 0x00
        /*0020*/ 	.byte	0x00, 0x00, 0x00, 0x00


//--------------------- .nv.info._Z6DBSCANPdPiS0_S0_S0_S0_S0_S0_S0_ --------------------------
	.section	.nv.info._Z6DBSCANPdPiS0_S0_S0_S0_S0_S0_S0_,"",@"SHT_CUDA_INFO"
	.sectionflags	@""
	.align	4


	//----- nvinfo : EIATTR_CUDA_API_VERSION
	.align		4
        /*0000*/ 	.byte	0x04, 0x37
        /*0002*/ 	.short	(.L_7 - .L_6)
.L_6:
        /*0004*/ 	.word	0x00000082


	//----- nvinfo : EIATTR_KPARAM_INFO
	.align		4
.L_7:
        /*0008*/ 	.byte	0x04, 0x17
        /*000a*/ 	.short	(.L_9 - .L_8)
.L_8:
        /*000c*/ 	.word	0x00000000
        /*0010*/ 	.short	0x0008
        /*0012*/ 	.short	0x0040
        /*0014*/ 	.byte	0x00, 0xf5, 0x21, 0x00


	//----- nvinfo : EIATTR_KPARAM_INFO
	.align		4
.L_9:
        /*0018*/ 	.byte	0x04, 0x17
        /*001a*/ 	.short	(.L_11 - .L_10)
.L_10:
        /*001c*/ 	.word	0x00000000
        /*0020*/ 	.short	0x0007
        /*0022*/ 	.short	0x0038
        /*0024*/ 	.byte	0x00, 0xf5, 0x21, 0x00


	//----- nvinfo : EIATTR_KPARAM_INFO
	.align		4
.L_11:
        /*0028*/ 	.byte	0x04, 0x17
        /*002a*/ 	.short	(.L_13 - .L_12)
.L_12:
        /*002c*/ 	.word	0x00000000
        /*0030*/ 	.short	0x0006
        /*0032*/ 	.short	0x0030
        /*0034*/ 	.byte	0x00, 0xf5, 0x21, 0x00


	//----- nvinfo : EIATTR_KPARAM_INFO
	.align		4
.L_13:
        /*0038*/ 	.byte	0x04, 0x17
        /*003a*/ 	.short	(.L_15 - .L_14)
.L_14:
        /*003c*/ 	.word	0x00000000
        /*0040*/ 	.short	0x0005
        /*0042*/ 	.short	0x0028
        /*0044*/ 	.byte	0x00, 0xf5, 0x21, 0x00


	//----- nvinfo : EIATTR_KPARAM_INFO
	.align		4
.L_15:
        /*0048*/ 	.byte	0x04, 0x17
        /*004a*/ 	.short	(.L_17 - .L_16)
.L_16:
        /*004c*/ 	.word	0x00000000
        /*0050*/ 	.short	0x0004
        /*0052*/ 	.short	0x0020
        /*0054*/ 	.byte	0x00, 0xf5, 0x21, 0x00


	//----- nvinfo : EIATTR_KPARAM_INFO
	.align		4
.L_17:
        /*0058*/ 	.byte	0x04, 0x17
        /*005a*/ 	.short	(.L_19 - .L_18)
.L_18:
        /*005c*/ 	.word	0x00000000
        /*0060*/ 	.short	0x0003
        /*0062*/ 	.short	0x0018
        /*0064*/ 	.byte	0x00, 0xf5, 0x21, 0x00


	//----- nvinfo : EIATTR_KPARAM_INFO
	.align		4
.L_19:
        /*0068*/ 	.byte	0x04, 0x17
        /*006a*/ 	.short	(.L_21 - .L_20)
.L_20:
        /*006c*/ 	.word	0x00000000
        /*0070*/ 	.short	0x0002
        /*0072*/ 	.short	0x0010
        /*0074*/ 	.byte	0x00, 0xf5, 0x21, 0x00


	//----- nvinfo : EIATTR_KPARAM_INFO
	.align		4
.L_21:
        /*0078*/ 	.byte	0x04, 0x17
        /*007a*/ 	.short	(.L_23 - .L_22)
.L_22:
        /*007c*/ 	.word	0x00000000
        /*0080*/ 	.short	0x0001
        /*0082*/ 	.short	0x0008
        /*0084*/ 	.byte	0x00, 0xf5, 0x21, 0x00


	//----- nvinfo : EIATTR_KPARAM_INFO
	.align		4
.L_23:
        /*0088*/ 	.byte	0x04, 0x17
        /*008a*/ 	.short	(.L_25 - .L_24)
.L_24:
        /*008c*/ 	.word	0x00000000
        /*0090*/ 	.short	0x0000
        /*0092*/ 	.short	0x0000
        /*0094*/ 	.byte	0x00, 0xf5, 0x21, 0x00


	//----- nvinfo : EIATTR_SPARSE_MMA_MASK
	.align		4
.L_25:
        /*0098*/ 	.byte	0x03, 0x50
        /*009a*/ 	.short	0x0000


	//----- nvinfo : EIATTR_MAXREG_COUNT
	.align		4
        /*009c*/ 	.byte	0x03, 0x1b
        /*009e*/ 	.short	0x00ff


	//----- nvinfo : EIATTR_NUM_BARRIERS
	.align		4
        /*00a0*/ 	.byte	0x02, 0x4c
        /*00a2*/ 	.byte	0x01
	.zero		1


	//----- nvinfo : EIATTR_MERCURY_ISA_VERSION
	.align		4
        /*00a4*/ 	.byte	0x03, 0x5f
        /*00a6*/ 	.short	0x0101


	//----- nvinfo : EIATTR_INT_WARP_WIDE_INSTR_OFFSETS
	.align		4
        /*00a8*/ 	.byte	0x04, 0x31
        /*00aa*/ 	.short	(.L_27 - .L_26)


	//   ....[0]....
.L_26:
        /*00ac*/ 	.word	0x00000580


	//   ....[1]....
        /*00b0*/ 	.word	0x00000640


	//   ....[2]....
        /*00b4*/ 	.word	0x00000730


	//   ....[3]....
        /*00b8*/ 	.word	0x000007a0


	//   ....[4]....
        /*00bc*/ 	.word	0x00000820


	//   ....[5]....
        /*00c0*/ 	.word	0x00000890


	//   ....[6]....
        /*00c4*/ 	.word	0x00000a70


	//   ....[7]....
        /*00c8*/ 	.word	0x00000af0


	//   ....[8]....
        /*00cc*/ 	.word	0x00000c50


	//   ....[9]....
        /*00d0*/ 	.word	0x00000f40


	//   ....[10]....
        /*00d4*/ 	.word	0x00000fe0


	//   ....[11]....
        /*00d8*/ 	.word	0x00001060


	//   ....[12]....
        /*00dc*/ 	.word	0x000010f0


	//   ....[13]....
        /*00e0*/ 	.word	0x000012e0


	//   ....[14]....
        /*00e4*/ 	.word	0x000013a0


	//   ....[15]....
        /*00e8*/ 	.word	0x00001500


	//----- nvinfo : EIATTR_VRC_CTA_INIT_COUNT
	.align		4
.L_27:
        /*00ec*/ 	.byte	0x02, 0x4a
	.zero		1
	.zero		1


	//----- nvinfo : EIATTR_EXIT_INSTR_OFFSETS
	.align		4
        /*00f0*/ 	.byte	0x04, 0x1c
        /*00f2*/ 	.short	(.L_29 - .L_28)


	//   ....[0]....
.L_28:
        /*00f4*/ 	.word	0x000001c0


	//   ....[1]....
        /*00f8*/ 	.word	0x00000300


	//   ....[2]....
        /*00fc*/ 	.word	0x000017c0


	//----- nvinfo : EIATTR_CRS_STACK_SIZE
	.align		4
.L_29:
        /*0100*/ 	.byte	0x04, 0x1e
        /*0102*/ 	.short	(.L_31 - .L_30)
.L_30:
        /*0104*/ 	.word	0x00000000


	//----- nvinfo : EIATTR_CBANK_PARAM_SIZE
	.align		4
.L_31:
        /*0108*/ 	.byte	0x03, 0x19
        /*010a*/ 	.short	0x0048


	//----- nvinfo : EIATTR_PARAM_CBANK
	.align		4
        /*010c*/ 	.byte	0x04, 0x0a
        /*010e*/ 	.short	(.L_33 - .L_32)
	.align		4
.L_32:
        /*0110*/ 	.word	index@(.nv.constant0._Z6DBSCANPdPiS0_S0_S0_S0_S0_S0_S0_)
        /*0114*/ 	.short	0x0380
        /*0116*/ 	.short	0x0048


	//----- nvinfo : EIATTR_SW_WAR
	.align		4
.L_33:
        /*0118*/ 	.byte	0x04, 0x36
        /*011a*/ 	.short	(.L_35 - .L_34)
.L_34:
        /*011c*/ 	.word	0x00000008
.L_35:


//--------------------- .nv.callgraph             --------------------------
	.section	.nv.callgraph,"",@"SHT_CUDA_CALLGRAPH"
	.align	4
	.sectionentsize	8
	.align		4
        /*0000*/ 	.word	0x00000000
	.align		4
        /*0004*/ 	.word	0xffffffff
	.align		4
        /*0008*/ 	.word	0x00000000
	.align		4
        /*000c*/ 	.word	0xfffffffe
	.align		4
        /*0010*/ 	.word	0x00000000
	.align		4
        /*0014*/ 	.word	0xfffffffd
	.align		4
        /*0018*/ 	.word	0x00000000
	.align		4
        /*001c*/ 	.word	0xfffffffc


//--------------------- .text._Z6DBSCANPdPiS0_S0_S0_S0_S0_S0_S0_ --------------------------
	.section	.text._Z6DBSCANPdPiS0_S0_S0_S0_S0_S0_S0_,"ax",@progbits
	.align	128
        .global         _Z6DBSCANPdPiS0_S0_S0_S0_S0_S0_S0_
        .type           _Z6DBSCANPdPiS0_S0_S0_S0_S0_S0_S0_,@function
        .size           _Z6DBSCANPdPiS0_S0_S0_S0_S0_S0_S0_,(.L_x_31 - _Z6DBSCANPdPiS0_S0_S0_S0_S0_S0_S0_)
        .other          _Z6DBSCANPdPiS0_S0_S0_S0_S0_S0_S0_,@"STO_CUDA_ENTRY STV_DEFAULT"
_Z6DBSCANPdPiS0_S0_S0_S0_S0_S0_S0_:
.text._Z6DBSCANPdPiS0_S0_S0_S0_S0_S0_S0_:
[----:B------:R-:W-:Y:S01]  /*0000*/  LDC R1, c[0x0][0x37c] ;  /* 0x0000df00ff017b82 */ /* 0x000fe20000000800 */
[----:B------:R-:W0:Y:S01]  /*0010*/  S2R R0, SR_TID.X ;  /* 0x0000000000007919 */ /* 0x000e220000002100 */
[----:B------:R-:W1:Y:S01]  /*0020*/  LDCU.64 UR6, c[0x0][0x358] ;  /* 0x00006b00ff0677ac */ /* 0x000e620008000a00 */
[----:B------:R-:W-:Y:S01]  /*0030*/  BSSY.RECONVERGENT B0, `(.L_x_0) ;  /* 0x0000012000007945 */ /* 0x000fe20003800200 */
[----:B0-----:R-:W-:-:S13]  /*0040*/  ISETP.NE.AND P0, PT, R0, RZ, PT ;  /* 0x000000ff0000720c */ /* 0x001fda0003f05270 */
[----:B-1----:R-:W-:Y:S05]  /*0050*/  @P0 BRA `(.L_x_1) ;  /* 0x00000000003c0947 */ /* 0x002fea0003800000 */
[----:B------:R-:W0:Y:S01]  /*0060*/  S2R R9, SR_CTAID.X ;  /* 0x0000000000097919 */ /* 0x000e220000002500 */
[----:B------:R-:W0:Y:S08]  /*0070*/  LDC.64 R2, c[0x0][0x398] ;  /* 0x0000e600ff027b82 */ /* 0x000e300000000a00 */
[----:B------:R-:W1:Y:S01]  /*0080*/  LDC.64 R4, c[0x0][0x390] ;  /* 0x0000e400ff047b82 */ /* 0x000e620000000a00 */
[----:B0-----:R-:W-:-:S06]  /*0090*/  IMAD.WIDE.U32 R2, R9, 0x4, R2 ;  /* 0x0000000409027825 */ /* 0x001fcc00078e0002 */
[----:B------:R-:W2:Y:S01]  /*00a0*/  LDG.E R2, desc[UR6][R2.64] ;  /* 0x0000000602027981 */ /* 0x000ea2000c1e1900 */
[----:B------:R-:W0:Y:S01]  /*00b0*/  S2UR UR5, SR_CgaCtaId ;  /* 0x00000000000579c3 */ /* 0x000e220000008800 */
[----:B--2---:R-:W-:-:S04]  /*00c0*/  IMAD R6, R9, 0x400, R2 ;  /* 0x0000040009067824 */ /* 0x004fc800078e0202 */
[----:B------:R-:W-:-:S04]  /*00d0*/  VIADD R7, R6, 0xffffffff ;  /* 0xffffffff06077836 */ /* 0x000fc80000000000 */
[----:B-1----:R-:W-:-:S06]  /*00e0*/  IMAD.WIDE R4, R7, 0x4, R4 ;  /* 0x0000000407047825 */ /* 0x002fcc00078e0204 */
[----:B------:R-:W2:Y:S01]  /*00f0*/  LDG.E R4, desc[UR6][R4.64] ;  /* 0x0000000604047981 */ /* 0x000ea2000c1e1900 */
[----:B------:R-:W-:Y:S02]  /*0100*/  UMOV UR4, 0x400 ;  /* 0x0000040000047882 */ /* 0x000fe40000000000 */
[----:B0-----:R-:W-:-:S09]  /*0110*/  ULEA UR4, UR5, UR4, 0x18 ;  /* 0x0000000405047291 */ /* 0x001fd2000f8ec0ff */
[----:B------:R0:W-:Y:S04]  /*0120*/  STS [UR4+0x18], R9 ;  /* 0x00001809ff007988 */ /* 0x0001e80008000804 */
[----:B------:R0:W-:Y:S04]  /*0130*/  STS [UR4+0x24], R2 ;  /* 0x00002402ff007988 */ /* 0x0001e80008000804 */
[----:B--2---:R0:W-:Y:S02]  /*0140*/  STS [UR4], R4 ;  /* 0x00000004ff007988 */ /* 0x0041e40008000804 */
.L_x_1:
[----:B------:R-:W-:Y:S05]  /*0150*/  BSYNC.RECONVERGENT B0 ;  /* 0x0000000000007941 */ /* 0x000fea0003800200 */
.L_x_0:
[----:B------:R-:W1:Y:S08]  /*0160*/  S2UR UR5, SR_CgaCtaId ;  /* 0x00000000000579c3 */ /* 0x000e700000008800 */
[----:B------:R-:W-:Y:S06]  /*0170*/  BAR.SYNC.DEFER_BLOCKING 0x0 ;  /* 0x0000000000007b1d */ /* 0x000fec0000010000 */
[----:B------:R-:W-:-:S02]  /*0180*/  UMOV UR4, 0x400 ;  /* 0x0000040000047882 */ /* 0x000fc40000000000 */
[----:B-1----:R-:W-:-:S09]  /*0190*/  ULEA UR4, UR5, UR4, 0x18 ;  /* 0x0000000405047291 */ /* 0x002fd2000f8ec0ff */
[----:B------:R-:W1:Y:S02]  /*01a0*/  LDS R6, [UR4+0x24] ;  /* 0x00002404ff067984 */ /* 0x000e640008000800 */
[----:B-1----:R-:W-:-:S13]  /*01b0*/  ISETP.NE.AND P1, PT, R6, RZ, PT ;  /* 0x000000ff0600720c */ /* 0x002fda0003f25270 */
[----:B------:R-:W-:Y:S05]  /*01c0*/  @!P1 EXIT ;  /* 0x000000000000994d */ /* 0x000fea0003800000 */
[----:B------:R-:W-:Y:S04]  /*01d0*/  BSSY.RECONVERGENT B0, `(.L_x_2) ;  /* 0x000000f000007945 */ /* 0x000fe80003800200 */
[----:B------:R-:W-:Y:S05]  /*01e0*/  @P0 BRA `(.L_x_3) ;  /* 0x0000000000340947 */ /* 0x000fea0003800000 */
[----:B------:R-:W1:Y:S01]  /*01f0*/  LDS R7, [UR4+0x18] ;  /* 0x00001804ff077984 */ /* 0x000e620008000800 */
[----:B0-----:R-:W1:Y:S03]  /*0200*/  LDC.64 R2, c[0x0][0x398] ;  /* 0x0000e600ff027b82 */ /* 0x001e660000000a00 */
[----:B------:R-:W0:Y:S05]  /*0210*/  LDS R9, [UR4] ;  /* 0x00000004ff097984 */ /* 0x000e2a0008000800 */
[----:B------:R-:W0:Y:S01]  /*0220*/  LDC.64 R4, c[0x0][0x388] ;  /* 0x0000e200ff047b82 */ /* 0x000e220000000a00 */
[----:B-1----:R-:W-:-:S04]  /*0230*/  IMAD.WIDE R2, R7, 0x4, R2 ;  /* 0x0000000407027825 */ /* 0x002fc800078e0202 */
[----:B------:R-:W-:Y:S02]  /*0240*/  VIADD R7, R6, 0xffffffff ;  /* 0xffffffff06077836 */ /* 0x000fe40000000000 */
[----:B0-----:R-:W-:-:S03]  /*0250*/  IMAD.WIDE R4, R9, 0x4, R4 ;  /* 0x0000000409047825 */ /* 0x001fc600078e0204 */
[----:B------:R1:W-:Y:S04]  /*0260*/  STG.E desc[UR6][R2.64], R7 ;  /* 0x0000000702007986 */ /* 0x0003e8000c101906 */
[----:B------:R-:W2:Y:S04]  /*0270*/  LDG.E R4, desc[UR6][R4.64] ;  /* 0x0000000604047981 */ /* 0x000ea8000c1e1900 */
[----:B------:R-:W-:Y:S01]  /*0280*/  STS [UR4+0x28], RZ ;  /* 0x000028ffff007988 */ /* 0x000fe20008000804 */
[----:B--2---:R-:W-:-:S13]  /*0290*/  ISETP.NE.AND P1, PT, R4, -0x1, PT ;  /* 0xffffffff0400780c */ /* 0x004fda0003f25270 */
[----:B------:R-:W-:-:S05]  /*02a0*/  @P1 IMAD.MOV.U32 R6, RZ, RZ, 0x1 ;  /* 0x00000001ff061424 */ /* 0x000fca00078e00ff */
[----:B------:R1:W-:Y:S02]  /*02b0*/  @P1 STS [UR4+0x28], R6 ;  /* 0x00002806ff001988 */ /* 0x0003e40008000804 */
.L_x_3:
[----:B------:R-:W-:Y:S05]  /*02c0*/  BSYNC.RECONVERGENT B0 ;  /* 0x0000000000007941 */ /* 0x000fea0003800200 */
.L_x_2:
[----:B------:R-:W-:Y:S06]  /*02d0*/  BAR.SYNC.DEFER_BLOCKING 0x0 ;  /* 0x0000000000007b1d */ /* 0x000fec0000010000 */
[----:B01----:R-:W0:Y:S02]  /*02e0*/  LDS R2, [UR4+0x28] ;  /* 0x00002804ff027984 */ /* 0x003e240008000800 */
[----:B0-----:R-:W-:-:S13]  /*02f0*/  ISETP.NE.AND P1, PT, R2, RZ, PT ;  /* 0x000000ff0200720c */ /* 0x001fda0003f25270 */
[----:B------:R-:W-:Y:S05]  /*0300*/  @P1 EXIT ;  /* 0x000000000000194d */ /* 0x000fea0003800000 */
[----:B------:R-:W0:Y:S01]  /*0310*/  @!P0 LDS R4, [UR4] ;  /* 0x00000004ff048984 */ /* 0x000e220008000800 */
[----:B------:R-:W1:Y:S03]  /*0320*/  @!P0 LDC.64 R2, c[0x0][0x380] ;  /* 0x0000e000ff028b82 */ /* 0x000e660000000a00 */
[----:B------:R-:W-:Y:S05]  /*0330*/  @!P0 STS [UR4+0x14], RZ ;  /* 0x000014ffff008988 */ /* 0x000fea0008000804 */
[----:B------:R-:W2:Y:S08]  /*0340*/  LDC.64 R18, c[0x0][0x398] ;  /* 0x0000e600ff127b82 */ /* 0x000eb00000000a00 */
[----:B------:R-:W3:Y:S01]  /*0350*/  LDC.64 R16, c[0x0][0x3a8] ;  /* 0x0000ea00ff107b82 */ /* 0x000ee20000000a00 */
[----:B0-----:R-:W-:-:S05]  /*0360*/  @!P0 SHF.L.U32 R5, R4, 0x1, RZ ;  /* 0x0000000104058819 */ /* 0x001fca00000006ff */
[----:B-1----:R-:W-:-:S05]  /*0370*/  @!P0 IMAD.WIDE R2, R5, 0x8, R2 ;  /* 0x0000000805028825 */ /* 0x002fca00078e0202 */
[----:B------:R-:W4:Y:S04]  /*0380*/  @!P0 LDG.E.64 R4, desc[UR6][R2.64] ;  /* 0x0000000602048981 */ /* 0x000f28000c1e1b00 */
[----:B------:R0:W5:Y:S01]  /*0390*/  @!P0 LDG.E.64 R6, desc[UR6][R2.64+0x8] ;  /* 0x0000080602068981 */ /* 0x000162000c1e1b00 */
[----:B------:R-:W-:Y:S01]  /*03a0*/  BSSY.RECONVERGENT B0, `(.L_x_4) ;  /* 0x000009a000007945 */ /* 0x000fe20003800200 */
[----:B------:R-:W-:Y:S01]  /*03b0*/  IMAD.MOV.U32 R14, RZ, RZ, R0 ;  /* 0x000000ffff0e7224 */ /* 0x000fe200078e0000 */
[----:B0-----:R-:W0:Y:S01]  /*03c0*/  LDC.64 R2, c[0x0][0x3c0] ;  /* 0x0000f000ff027b82 */ /* 0x001e220000000a00 */
[----:B----4-:R-:W1:Y:S08]  /*03d0*/  @!P0 F2I.F64.TRUNC R4, R4 ;  /* 0x0000000400048311 */ /* 0x010e70000030d100 */
[----:B-----5:R-:W4:Y:S01]  /*03e0*/  @!P0 F2I.F64.TRUNC R6, R6 ;  /* 0x0000000600068311 */ /* 0x020f22000030d100 */
[----:B-1----:R-:W-:Y:S04]  /*03f0*/  @!P0 STS [UR4+0x1c], R4 ;  /* 0x00001c04ff008988 */ /* 0x002fe80008000804 */
[----:B----4-:R-:W-:Y:S01]  /*0400*/  @!P0 STS [UR4+0x20], R6 ;  /* 0x00002006ff008988 */ /* 0x010fe20008000804 */
[----:B------:R-:W-:Y:S06]  /*0410*/  BAR.SYNC.DEFER_BLOCKING 0x0 ;  /* 0x0000000000007b1d */ /* 0x000fec0000010000 */
[----:B------:R-:W1:Y:S04]  /*0420*/  LDS.64 R20, [UR4+0x18] ;  /* 0x00001804ff147984 */ /* 0x000e680008000a00 */
[----:B------:R-:W4:Y:S01]  /*0430*/  LDS R10, [UR4+0x20] ;  /* 0x00002004ff0a7984 */ /* 0x000f220008000800 */
[----:B-1----:R1:W0:Y:S01]  /*0440*/  I2F.F64 R12, R21 ;  /* 0x00000015000c7312 */ /* 0x0022220000201c00 */
[----:B------:R-:W-:-:S04]  /*0450*/  IMAD.MOV.U32 R9, RZ, RZ, R20 ;  /* 0x000000ffff097224 */ /* 0x000fc800078e0014 */
[C---:B------:R-:W-:Y:S02]  /*0460*/  IMAD.SHL.U32 R15, R9.reuse, 0x100, RZ ;  /* 0x00000100090f7824 */ /* 0x040fe400078e00ff */
[C---:B--2---:R-:W-:Y:S01]  /*0470*/  IMAD.WIDE R6, R9.reuse, 0x4, R18 ;  /* 0x0000000409067825 */ /* 0x044fe200078e0212 */
[----:B----4-:R-:W2:Y:S03]  /*0480*/  I2F.F64 R10, R10 ;  /* 0x0000000a000a7312 */ /* 0x010ea60000201c00 */
[----:B---3--:R-:W-:-:S04]  /*0490*/  IMAD.WIDE R4, R9, 0x4, R16 ;  /* 0x0000000409047825 */ /* 0x008fc800078e0210 */
[----:B01----:R-:W-:-:S07]  /*04a0*/  IMAD.WIDE R2, R9, 0x4, R2 ;  /* 0x0000000409027825 */ /* 0x003fce00078e0202 */
.L_x_15:
[----:B--2---:R-:W0:Y:S01]  /*04b0*/  LDC.64 R16, c[0x0][0x380] ;  /* 0x0000e000ff107b82 */ /* 0x004e220000000a00 */
[----:B---3--:R-:W-:-:S05]  /*04c0*/  SHF.L.U32 R19, R14, 0x1, RZ ;  /* 0x000000010e137819 */ /* 0x008fca00000006ff */
[----:B0-----:R-:W-:-:S05]  /*04d0*/  IMAD.WIDE.U32 R16, R19, 0x8, R16 ;  /* 0x0000000813107825 */ /* 0x001fca00078e0010 */
[----:B-1----:R-:W2:Y:S04]  /*04e0*/  LDG.E.64 R20, desc[UR6][R16.64+0x8] ;  /* 0x0000080610147981 */ /* 0x002ea8000c1e1b00 */
[----:B------:R-:W3:Y:S01]  /*04f0*/  LDG.E.64 R18, desc[UR6][R16.64] ;  /* 0x0000000610127981 */ /* 0x000ee2000c1e1b00 */
[----:B------:R-:W-:Y:S01]  /*0500*/  BSSY.RECONVERGENT B1, `(.L_x_5) ;  /* 0x0000080000017945 */ /* 0x000fe20003800200 */
[----:B--2---:R-:W-:Y:S02]  /*0510*/  DADD R20, R10, -R20 ;  /* 0x000000000a147229 */ /* 0x004fe40000000814 */
[----:B---3--:R-:W-:-:S06]  /*0520*/  DADD R18, R12, -R18 ;  /* 0x000000000c127229 */ /* 0x008fcc0000000812 */
[----:B------:R-:W-:-:S08]  /*0530*/  DMUL R20, R20, R20 ;  /* 0x0000001414147228 */ /* 0x000fd00000000000 */
[----:B------:R-:W-:-:S08]  /*0540*/  DFMA R20, R18, R18, R20 ;  /* 0x000000121214722b */ /* 0x000fd00000000014 */
[----:B------:R-:W-:-:S14]  /*0550*/  DSETP.GTU.AND P0, PT, R20, 2.25, PT ;  /* 0x400200001400742a */ /* 0x000fdc0003f0c000 */
[----:B-----5:R-:W-:Y:S05]  /*0560*/  @P0 BRA `(.L_x_6) ;  /* 0x0000000400e40947 */ /* 0x020fea0003800000 */
[----:B------:R-:W0:Y:S01]  /*0570*/  S2R R16, SR_LANEID ;  /* 0x0000000000107919 */ /* 0x000e220000000000 */
[----:B------:R-:W-:Y:S01]  /*0580*/  VOTEU.ANY UR4, UPT, PT ;  /* 0x0000000000047886 */ /* 0x000fe200038e0100 */
[----:B------:R-:W-:Y:S01]  /*0590*/  MOV R22, 0x400 ;  /* 0x0000040000167802 */ /* 0x000fe20000000f00 */
[----:B------:R-:W0:Y:S01]  /*05a0*/  FLO.U32 R21, UR4 ;  /* 0x0000000400157d00 */ /* 0x000e2200080e0000 */
[----:B------:R-:W1:Y:S03]  /*05b0*/  S2R R25, SR_CgaCtaId ;  /* 0x0000000000197919 */ /* 0x000e660000008800 */
[----:B------:R-:W-:Y:S01]  /*05c0*/  VIADD R8, R22, 0x14 ;  /* 0x0000001416087836 */ /* 0x000fe20000000000 */
[----:B------:R-:W2:Y:S03]  /*05d0*/  S2R R17, SR_LTMASK ;  /* 0x0000000000117919 */ /* 0x000ea60000003900 */
[----:B------:R-:W3:Y:S01]  /*05e0*/  POPC R19, UR4 ;  /* 0x0000000400137d09 */ /* 0x000ee20008000000 */
[----:B0-----:R-:W-:-:S02]  /*05f0*/  ISETP.EQ.U32.AND P0, PT, R21, R16, PT ;  /* 0x000000101500720c */ /* 0x001fc40003f02070 */
[----:B-1----:R-:W-:Y:S02]  /*0600*/  LEA R8, R25, R8, 0x18 ;  /* 0x0000000819087211 */ /* 0x002fe400078ec0ff */
[----:B--2---:R-:W-:-:S04]  /*0610*/  LOP3.LUT R20, R17, UR4, RZ, 0xc0, !PT ;  /* 0x0000000411147c12 */ /* 0x004fc8000f8ec0ff */
[----:B------:R-:W0:Y:S05]  /*0620*/  POPC R23, R20 ;  /* 0x0000001400177309 */ /* 0x000e2a0000000000 */
[----:B---3--:R-:W1:Y:S04]  /*0630*/  @P0 ATOMS.ADD R8, [R8], R19 ;  /* 0x000000130808038c */ /* 0x008e680000000000 */
[----:B-1----:R-:W0:Y:S02]  /*0640*/  SHFL.IDX PT, R18, R8, R21, 0x1f ;  /* 0x00001f1508127589 */ /* 0x002e2400000e0000 */
[----:B0-----:R-:W-:-:S05]  /*0650*/  IMAD.IADD R18, R18, 0x1, R23 ;  /* 0x0000000112127824 */ /* 0x001fca00078e0217 */
[----:B------:R-:W-:-:S13]  /*0660*/  ISETP.GE.AND P0, PT, R18, 0x4, PT ;  /* 0x000000041200780c */ /* 0x000fda0003f06270 */
[----:B------:R-:W-:Y:S05]  /*0670*/  @!P0 BRA `(.L_x_7) ;  /* 0x0000000400908947 */ /* 0x000fea0003800000 */
[----:B------:R-:W0:Y:S01]  /*0680*/  LDC.64 R18, c[0x0][0x388] ;  /* 0x0000e200ff127b82 */ /* 0x000e220000000a00 */
[----:B------:R-:W-:Y:S02]  /*0690*/  IMAD.MOV.U32 R8, RZ, RZ, -0x1 ;  /* 0xffffffffff087424 */ /* 0x000fe400078e00ff */
[----:B0-----:R-:W-:-:S05]  /*06a0*/  IMAD.WIDE.U32 R18, R14, 0x4, R18 ;  /* 0x000000040e127825 */ /* 0x001fca00078e0012 */
[----:B------:R-:W2:Y:S01]  /*06b0*/  ATOMG.E.CAS.STRONG.GPU PT, R8, [R18], R8, R9 ;  /* 0x00000008120873a9 */ /* 0x000ea200001ee109 */
[----:B------:R-:W-:Y:S01]  /*06c0*/  BSSY.RELIABLE B2, `(.L_x_8) ;  /* 0x0000027000027945 */ /* 0x000fe20003800100 */
[----:B------:R-:W-:Y:S02]  /*06d0*/  PLOP3.LUT P0, PT, PT, PT, PT, 0x8, 0x80 ;  /* 0x000000000080781c */ /* 0x000fe40003f0e170 */
[----:B--2---:R-:W-:-:S13]  /*06e0*/  ISETP.NE.AND P1, PT, R8, -0x2, PT ;  /* 0xfffffffe0800780c */ /* 0x004fda0003f25270 */
[----:B------:R-:W-:Y:S05]  /*06f0*/  @!P1 BRA `(.L_x_9) ;  /* 0x00000000008c9947 */ /* 0x000fea0003800000 */
[----:B------:R-:W-:-:S13]  /*0700*/  ISETP.NE.AND P0, PT, R8, -0x1, PT ;  /* 0xffffffff0800780c */ /* 0x000fda0003f05270 */
[----:B------:R-:W-:Y:S05]  /*0710*/  @!P0 BREAK.RELIABLE B2 ;  /* 0x0000000000028942 */ /* 0x000fea0003800100 */
[----:B------:R-:W-:Y:S05]  /*0720*/  @P0 BRA `(.L_x_10) ;  /* 0x00000000007c0947 */ /* 0x000fea0003800000 */
[----:B------:R-:W-:Y:S02]  /*0730*/  VOTEU.ANY UR4, UPT, PT ;  /* 0x0000000000047886 */ /* 0x000fe400038e0100 */
[----:B------:R-:W0:Y:S08]  /*0740*/  FLO.U32 R25, UR4 ;  /* 0x0000000400197d00 */ /* 0x000e3000080e0000 */
[----:B------:R-:W1:Y:S01]  /*0750*/  POPC R23, UR4 ;  /* 0x0000000400177d09 */ /* 0x000e620008000000 */
[----:B0-----:R-:W-:-:S13]  /*0760*/  ISETP.EQ.U32.AND P0, PT, R25, R16, PT ;  /* 0x000000101900720c */ /* 0x001fda0003f02070 */
[----:B-1----:R-:W2:Y:S01]  /*0770*/  @P0 ATOMG.E.ADD.STRONG.GPU PT, R20, desc[UR6][R6.64], R23 ;  /* 0x80000017061409a8 */ /* 0x002ea200081ef106 */
[----:B------:R-:W-:-:S04]  /*0780*/  LOP3.LUT R22, R17, UR4, RZ, 0xc0, !PT ;  /* 0x0000000411167c12 */ /* 0x000fc8000f8ec0ff */
[----:B------:R-:W0:Y:S01]  /*0790*/  POPC R19, R22 ;  /* 0x0000001600137309 */ /* 0x000e220000000000 */
[----:B--2---:R-:W0:Y:S02]  /*07a0*/  SHFL.IDX PT, R8, R20, R25, 0x1f ;  /* 0x00001f1914087589 */ /* 0x004e2400000e0000 */
[----:B0-----:R-:W-:-:S04]  /*07b0*/  IADD3 R8, PT, PT, R8, R19, RZ ;  /* 0x0000001308087210 */ /* 0x001fc80007ffe0ff */
[----:B------:R-:W-:-:S13]  /*07c0*/  ISETP.GT.AND P0, PT, R8, 0x3ff, PT ;  /* 0x000003ff0800780c */ /* 0x000fda0003f04270 */
[----:B------:R-:W0:Y:S01]  /*07d0*/  @!P0 LDC.64 R18, c[0x0][0x390] ;  /* 0x0000e400ff128b82 */ /* 0x000e220000000a00 */
[----:B------:R-:W-:-:S04]  /*07e0*/  @!P0 IMAD R21, R9, 0x400, R8 ;  /* 0x0000040009158824 */ /* 0x000fc800078e0208 */
[----:B0-----:R-:W-:-:S05]  /*07f0*/  @!P0 IMAD.WIDE R18, R21, 0x4, R18 ;  /* 0x0000000415128825 */ /* 0x001fca00078e0212 */
[----:B------:R4:W-:Y:S01]  /*0800*/  @!P0 STG.E desc[UR6][R18.64], R14 ;  /* 0x0000000e12008986 */ /* 0x0009e2000c101906 */
[----:B------:R-:W-:Y:S05]  /*0810*/  @!P0 BRA `(.L_x_6) ;  /* 0x0000000400388947 */ /* 0x000fea0003800000 */
[----:B------:R-:W-:Y:S02]  /*0820*/  VOTEU.ANY UR4, UPT, PT ;  /* 0x0000000000047886 */ /* 0x000fe400038e0100 */
[----:B------:R-:W0:Y:S08]  /*0830*/  FLO.U32 R21, UR4 ;  /* 0x0000000400157d00 */ /* 0x000e3000080e0000 */
[----:B----4-:R-:W1:Y:S01]  /*0840*/  POPC R19, UR4 ;  /* 0x0000000400137d09 */ /* 0x010e620008000000 */
[----:B0-----:R-:W-:-:S13]  /*0850*/  ISETP.EQ.U32.AND P0, PT, R21, R16, PT ;  /* 0x000000101500720c */ /* 0x001fda0003f02070 */
[----:B-1----:R-:W2:Y:S01]  /*0860*/  @P0 ATOMG.E.ADD.STRONG.GPU PT, R16, desc[UR6][R4.64], R19 ;  /* 0x80000013041009a8 */ /* 0x002ea200081ef106 */
[----:B------:R-:W-:-:S06]  /*0870*/  LOP3.LUT R17, R17, UR4, RZ, 0xc0, !PT ;  /* 0x0000000411117c12 */ /* 0x000fcc000f8ec0ff */
[----:B------:R-:W0:Y:S01]  /*0880*/  POPC R17, R17 ;  /* 0x0000001100117309 */ /* 0x000e220000000000 */
[----:B--2---:R-:W0:Y:S02]  /*0890*/  SHFL.IDX PT, R8, R16, R21, 0x1f ;  /* 0x00001f1510087589 */ /* 0x004e2400000e0000 */
[----:B0-----:R-:W-:-:S05]  /*08a0*/  IMAD.IADD R8, R8, 0x1, R17 ;  /* 0x0000000108087824 */ /* 0x001fca00078e0211 */
[----:B------:R-:W-:-:S13]  /*08b0*/  ISETP.GT.AND P0, PT, R8, 0x7ff, PT ;  /* 0x000007ff0800780c */ /* 0x000fda0003f04270 */
[----:B------:R-:W-:Y:S05]  /*08c0*/  @P0 BRA `(.L_x_6) ;  /* 0x00000004000c0947 */ /* 0x000fea0003800000 */
[----:B------:R-:W0:Y:S01]  /*08d0*/  LDC.64 R16, c[0x0][0x3a0] ;  /* 0x0000e800ff107b82 */ /* 0x000e220000000a00 */
[----:B------:R-:W-:-:S04]  /*08e0*/  IMAD R19, R9, 0x800, R8 ;  /* 0x0000080009137824 */ /* 0x000fc800078e0208 */
[----:B0-----:R-:W-:-:S05]  /*08f0*/  IMAD.WIDE R16, R19, 0x4, R16 ;  /* 0x0000000413107825 */ /* 0x001fca00078e0210 */
[----:B------:R0:W-:Y:S01]  /*0900*/  STG.E desc[UR6][R16.64], R14 ;  /* 0x0000000e10007986 */ /* 0x0001e2000c101906 */
[----:B------:R-:W-:Y:S05]  /*0910*/  BRA `(.L_x_6) ;  /* 0x0000000000f87947 */ /* 0x000fea0003800000 */
.L_x_10:
[----:B------:R-:W-:-:S13]  /*0920*/  ISETP.NE.AND P0, PT, R8, R9, PT ;  /* 0x000000090800720c */ /* 0x000fda0003f05270 */
.L_x_9:
[----:B------:R-:W-:Y:S05]  /*0930*/  BSYNC.RELIABLE B2 ;  /* 0x0000000000027941 */ /* 0x000fea0003800100 */
.L_x_8:
[----:B------:R-:W-:-:S13]  /*0940*/  ISETP.GT.OR P0, PT, R8, 0xf, !P0 ;  /* 0x0000000f0800780c */ /* 0x000fda0004704670 */
[----:B------:R-:W-:Y:S05]  /*0950*/  @P0 BRA `(.L_x_11) ;  /* 0x0000000000280947 */ /* 0x000fea0003800000 */
[----:B------:R-:W0:Y:S01]  /*0960*/  LDC.64 R16, c[0x0][0x3b0] ;  /* 0x0000ec00ff107b82 */ /* 0x000e220000000a00 */
[----:B------:R-:W-:Y:S01]  /*0970*/  ISETP.GT.AND P0, PT, R9, R8, PT ;  /* 0x000000080900720c */ /* 0x000fe20003f04270 */
[----:B------:R-:W-:-:S12]  /*0980*/  IMAD.MOV.U32 R23, RZ, RZ, 0x1 ;  /* 0x00000001ff177424 */ /* 0x000fd800078e00ff */
[----:B------:R-:W-:Y:S01]  /*0990*/  @P0 LEA R19, R8, R9, 0x4 ;  /* 0x0000000908130211 */ /* 0x000fe200078e20ff */
[----:B------:R-:W-:-:S04]  /*09a0*/  @!P0 IMAD R21, R9, 0x10, R8 ;  /* 0x0000001009158824 */ /* 0x000fc800078e0208 */
[----:B0-----:R-:W-:-:S04]  /*09b0*/  @P0 IMAD.WIDE R18, R19, 0x4, R16 ;  /* 0x0000000413120825 */ /* 0x001fc800078e0210 */
[----:B------:R-:W-:Y:S01]  /*09c0*/  @!P0 IMAD.WIDE.U32 R16, R21, 0x4, R16 ;  /* 0x0000000415108825 */ /* 0x000fe200078e0010 */
[----:B------:R0:W-:Y:S04]  /*09d0*/  @P0 STG.E desc[UR6][R18.64], R23 ;  /* 0x0000001712000986 */ /* 0x0001e8000c101906 */
[----:B------:R0:W-:Y:S01]  /*09e0*/  @!P0 STG.E desc[UR6][R16.64], R23 ;  /* 0x0000001710008986 */ /* 0x0001e2000c101906 */
[----:B------:R-:W-:Y:S05]  /*09f0*/  BRA `(.L_x_6) ;  /* 0x0000000000c07947 */ /* 0x000fea0003800000 */
.L_x_11:
[----:B------:R-:W-:-:S13]  /*0a00*/  ISETP.NE.AND P0, PT, R8, -0x2, PT ;  /* 0xfffffffe0800780c */ /* 0x000fda0003f05270 */
[----:B------:R-:W-:Y:S05]  /*0a10*/  @P0 BRA `(.L_x_12) ;  /* 0x00000000000c0947 */ /* 0x000fea0003800000 */
[----:B------:R-:W-:-:S05]  /*0a20*/  IMAD.MOV.U32 R8, RZ, RZ, -0x2 ;  /* 0xfffffffeff087424 */ /* 0x000fca00078e00ff */
[----:B------:R3:W5:Y:S01]  /*0a30*/  ATOMG.E.CAS.STRONG.GPU PT, RZ, [R18], R8, R9 ;  /* 0x0000000812ff73a9 */ /* 0x00076200001ee109 */
[----:B------:R-:W-:Y:S05]  /*0a40*/  BRA `(.L_x_6) ;  /* 0x0000000000ac7947 */ /* 0x000fea0003800000 */
.L_x_12:
[----:B------:R-:W-:-:S13]  /*0a50*/  ISETP.GE.AND P0, PT, R8, 0x10, PT ;  /* 0x000000100800780c */ /* 0x000fda0003f06270 */
[----:B------:R-:W-:Y:S05]  /*0a60*/  @!P0 BRA `(.L_x_6) ;  /* 0x0000000000a48947 */ /* 0x000fea0003800000 */
[----:B------:R-:W-:Y:S02]  /*0a70*/  VOTEU.ANY UR4, UPT, PT ;  /* 0x0000000000047886 */ /* 0x000fe400038e0100 */
[----:B------:R-:W0:Y:S08]  /*0a80*/  FLO.U32 R23, UR4 ;  /* 0x0000000400177d00 */ /* 0x000e3000080e0000 */
[----:B------:R-:W1:Y:S01]  /*0a90*/  POPC R19, UR4 ;  /* 0x0000000400137d09 */ /* 0x000e620008000000 */
[----:B0-----:R-:W-:-:S13]  /*0aa0*/  ISETP.EQ.U32.AND P0, PT, R23, R16, PT ;  /* 0x000000101700720c */ /* 0x001fda0003f02070 */
[----:B-1----:R-:W2:Y:S01]  /*0ab0*/  @P0 ATOMG.E.ADD.STRONG.GPU PT, R22, desc[UR6][R2.64], R19 ;  /* 0x80000013021609a8 */ /* 0x002ea200081ef106 */
[----:B------:R-:W-:Y:S02]  /*0ac0*/  LOP3.LUT R24, R17, UR4, RZ, 0xc0, !PT ;  /* 0x0000000411187c12 */ /* 0x000fe4000f8ec0ff */
[----:B------:R-:W0:Y:S02]  /*0ad0*/  LDC.64 R16, c[0x0][0x3b8] ;  /* 0x0000ee00ff107b82 */ /* 0x000e240000000a00 */
[----:B------:R-:W1:Y:S01]  /*0ae0*/  POPC R21, R24 ;  /* 0x0000001800157309 */ /* 0x000e620000000000 */
[----:B--2---:R-:W1:Y:S02]  /*0af0*/  SHFL.IDX PT, R18, R22, R23, 0x1f ;  /* 0x00001f1716127589 */ /* 0x004e6400000e0000 */
[----:B-1----:R-:W-:-:S04]  /*0b00*/  IADD3 R18, PT, PT, R18, R21, RZ ;  /* 0x0000001512127210 */ /* 0x002fc80007ffe0ff */
[----:B------:R-:W-:Y:S01]  /*0b10*/  ISETP.GE.AND P0, PT, R18, 0x1, PT ;  /* 0x000000011200780c */ /* 0x000fe20003f06270 */
[----:B------:R-:W-:-:S04]  /*0b20*/  IMAD.IADD R21, R15, 0x1, R18 ;  /* 0x000000010f157824 */ /* 0x000fc800078e0212 */
[----:B0-----:R-:W-:-:S05]  /*0b30*/  IMAD.WIDE R20, R21, 0x4, R16 ;  /* 0x0000000415147825 */ /* 0x001fca00078e0210 */
[----:B------:R1:W-:Y:S03]  /*0b40*/  STG.E desc[UR6][R20.64], R8 ;  /* 0x0000000814007986 */ /* 0x0003e6000c101906 */
[----:B------:R-:W-:Y:S05]  /*0b50*/  @!P0 BRA `(.L_x_6) ;  /* 0x0000000000688947 */ /* 0x000fea0003800000 */
[----:B------:R-:W-:-:S06]  /*0b60*/  IMAD.WIDE R16, R15, 0x4, R16 ;  /* 0x000000040f107825 */ /* 0x000fcc00078e0210 */
[----:B------:R-:W2:Y:S02]  /*0b70*/  LDG.E R17, desc[UR6][R16.64] ;  /* 0x0000000610117981 */ /* 0x000ea4000c1e1900 */
[----:B--2---:R-:W-:-:S13]  /*0b80*/  ISETP.NE.AND P0, PT, R8, R17, PT ;  /* 0x000000110800720c */ /* 0x004fda0003f05270 */
[----:B------:R-:W-:Y:S05]  /*0b90*/  @!P0 BRA `(.L_x_13) ;  /* 0x0000000000288947 */ /* 0x000fea0003800000 */
[----:B------:R-:W0:Y:S01]  /*0ba0*/  LDC.64 R16, c[0x0][0x3b8] ;  /* 0x0000ee00ff107b82 */ /* 0x000e220000000a00 */
[----:B------:R-:W-:-:S07]  /*0bb0*/  IMAD.MOV.U32 R22, RZ, RZ, RZ ;  /* 0x000000ffff167224 */ /* 0x000fce00078e00ff */
.L_x_14:
[----:B------:R-:W-:-:S05]  /*0bc0*/  VIADD R22, R22, 0x1 ;  /* 0x0000000116167836 */ /* 0x000fca0000000000 */
[----:B------:R-:W-:-:S13]  /*0bd0*/  ISETP.NE.AND P0, PT, R22, R18, PT ;  /* 0x000000121600720c */ /* 0x000fda0003f05270 */
[----:B------:R-:W-:Y:S05]  /*0be0*/  @!P0 BRA `(.L_x_6) ;  /* 0x0000000000448947 */ /* 0x000fea0003800000 */
[----:B-1----:R-:W-:-:S05]  /*0bf0*/  IADD3 R21, PT, PT, R15, R22, RZ ;  /* 0x000000160f157210 */ /* 0x002fca0007ffe0ff */
[----:B0-----:R-:W-:-:S06]  /*0c00*/  IMAD.WIDE R20, R21, 0x4, R16 ;  /* 0x0000000415147825 */ /* 0x001fcc00078e0210 */
[----:B------:R-:W2:Y:S02]  /*0c10*/  LDG.E R21, desc[UR6][R20.64] ;  /* 0x0000000614157981 */ /* 0x000ea4000c1e1900 */
[----:B--2---:R-:W-:-:S13]  /*0c20*/  ISETP.NE.AND P0, PT, R8, R21, PT ;  /* 0x000000150800720c */ /* 0x004fda0003f05270 */
[----:B------:R-:W-:Y:S05]  /*0c30*/  @P0 BRA `(.L_x_14) ;  /* 0xfffffffc00e00947 */ /* 0x000fea000383ffff */
.L_x_13:
[----:B-1----:R-:W0:Y:S01]  /*0c40*/  S2R R8, SR_LANEID ;  /* 0x0000000000087919 */ /* 0x002e220000000000 */
[----:B------:R-:W-:Y:S02]  /*0c50*/  VOTEU.ANY UR4, UPT, PT ;  /* 0x0000000000047886 */ /* 0x000fe400038e0100 */
[----:B------:R-:W-:Y:S02]  /*0c60*/  UFLO.U32 UR5, UR4 ;  /* 0x00000004000572bd */ /* 0x000fe400080e0000 */
[----:B------:R-:W-:-:S06]  /*0c70*/  UPOPC UR4, UR4 ;  /* 0x00000004000472bf */ /* 0x000fcc0008000000 */
[----:B------:R-:W-:Y:S01]  /*0c80*/  IMAD R17, RZ, RZ, -UR4 ;  /* 0x80000004ff117e24 */ /* 0x000fe2000f8e02ff */
[----:B0-----:R-:W-:-:S13]  /*0c90*/  ISETP.EQ.U32.AND P0, PT, R8, UR5, PT ;  /* 0x0000000508007c0c */ /* 0x001fda000bf02070 */
[----:B------:R2:W-:Y:S01]  /*0ca0*/  @P0 REDG.E.ADD.STRONG.GPU desc[UR6][R2.64], R17 ;  /* 0x000000110200098e */ /* 0x0005e2000c12e106 */
[----:B------:R-:W-:Y:S05]  /*0cb0*/  BRA `(.L_x_6) ;  /* 0x0000000000107947 */ /* 0x000fea0003800000 */
.L_x_7:
[----:B------:R-:W-:-:S05]  /*0cc0*/  VIADD R8, R22, 0x4 ;  /* 0x0000000416087836 */ /* 0x000fca0000000000 */
[----:B------:R-:W-:-:S05]  /*0cd0*/  LEA R17, R25, R8, 0x18 ;  /* 0x0000000819117211 */ /* 0x000fca00078ec0ff */
[----:B------:R-:W-:-:S05]  /*0ce0*/  IMAD R17, R18, 0x4, R17 ;  /* 0x0000000412117824 */ /* 0x000fca00078e0211 */
[----:B------:R0:W-:Y:S02]  /*0cf0*/  STS [R17], R14 ;  /* 0x0000000e11007388 */ /* 0x0001e40000000800 */
.L_x_6:
[----:B------:R-:W-:Y:S05]  /*0d00*/  BSYNC.RECONVERGENT B1 ;  /* 0x0000000000017941 */ /* 0x000fea0003800200 */
.L_x_5:
[C---:B------:R-:W-:Y:S02]  /*0d10*/  ISETP.GE.U32.AND P0, PT, R14.reuse, 0x182a0, PT ;  /* 0x000182a00e00780c */ /* 0x040fe40003f06070 */
[----:B0---4-:R-:W-:-:S11]  /*0d20*/  IADD3 R14, PT, PT, R14, 0x400, RZ ;  /* 0x000004000e0e7810 */ /* 0x011fd60007ffe0ff */
[----:B------:R-:W-:Y:S05]  /*0d30*/  @!P0 BRA `(.L_x_15) ;  /* 0xfffffff400dc8947 */ /* 0x000fea000383ffff */
[----:B------:R-:W-:Y:S05]  /*0d40*/  BSYNC.RECONVERGENT B0 ;  /* 0x0000000000007941 */ /* 0x000fea0003800200 */
.L_x_4:
[----:B------:R-:W-:Y:S05]  /*0d50*/  WARPSYNC.ALL ;  /* 0x0000000000007948 */ /* 0x000fea0003800000 */
[----:B------:R-:W0:Y:S08]  /*0d60*/  S2UR UR9, SR_CgaCtaId ;  /* 0x00000000000979c3 */ /* 0x000e300000008800 */
[----:B------:R-:W-:Y:S06]  /*0d70*/  BAR.SYNC.DEFER_BLOCKING 0x0 ;  /* 0x0000000000007b1d */ /* 0x000fec0000010000 */
[----:B------:R-:W-:Y:S01]  /*0d80*/  UMOV UR8, 0x400 ;  /* 0x0000040000087882 */ /* 0x000fe20000000000 */
[----:B------:R-:W-:Y:S01]  /*0d90*/  BSSY.RECONVERGENT B0, `(.L_x_16) ;  /* 0x0000083000007945 */ /* 0x000fe20003800200 */
[----:B0-----:R-:W-:-:S09]  /*0da0*/  ULEA UR4, UR9, UR8, 0x18 ;  /* 0x0000000809047291 */ /* 0x001fd2000f8ec0ff */
[----:B--2---:R-:W0:Y:S02]  /*0db0*/  LDS R2, [UR4+0x14] ;  /* 0x00001404ff027984 */ /* 0x004e240008000800 */
[----:B0-----:R-:W-:-:S13]  /*0dc0*/  ISETP.GE.AND P0, PT, R2, 0x4, PT ;  /* 0x000000040200780c */ /* 0x001fda0003f06270 */
[----:B------:R-:W-:Y:S05]  /*0dd0*/  @!P0 BRA `(.L_x_17) ;  /* 0x0000000400e48947 */ /* 0x000fea0003800000 */
[----:B------:R-:W0:Y:S01]  /*0de0*/  LDS R5, [UR4] ;  /* 0x00000004ff057984 */ /* 0x000e220008000800 */
[----:B------:R-:W0:Y:S01]  /*0df0*/  LDC.64 R6, c[0x0][0x388] ;  /* 0x0000e200ff067b82 */ /* 0x000e220000000a00 */
[----:B------:R-:W-:Y:S02]  /*0e00*/  ISETP.GT.U32.AND P0, PT, R0, 0x3, PT ;  /* 0x000000030000780c */ /* 0x000fe40003f04070 */
[----:B------:R-:W2:Y:S01]  /*0e10*/  LDS R3, [UR4+0x18] ;  /* 0x00001804ff037984 */ /* 0x000ea20008000800 */
[----:B0-----:R-:W-:-:S05]  /*0e20*/  IMAD.WIDE R4, R5, 0x4, R6 ;  /* 0x0000000405047825 */ /* 0x001fca00078e0206 */
[----:B--2---:R0:W-:Y:S05]  /*0e30*/  STG.E desc[UR6][R4.64], R3 ;  /* 0x0000000304007986 */ /* 0x0041ea000c101906 */
[----:B------:R-:W-:Y:S05]  /*0e40*/  @P0 BRA `(.L_x_18) ;  /* 0x0000000400dc0947 */ /* 0x000fea0003800000 */
[----:B------:R-:W-:Y:S01]  /*0e50*/  UIADD3 UR4, UPT, UPT, UR8, 0x4, URZ ;  /* 0x0000000408047890 */ /* 0x000fe2000fffe0ff */
[----:B------:R-:W-:-:S03]  /*0e60*/  IMAD.MOV.U32 R2, RZ, RZ, -0x1 ;  /* 0xffffffffff027424 */ /* 0x000fc600078e00ff */
[----:B------:R-:W-:-:S06]  /*0e70*/  ULEA UR4, UR9, UR4, 0x18 ;  /* 0x0000000409047291 */ /* 0x000fcc000f8ec0ff */
[----:B0-----:R-:W-:-:S06]  /*0e80*/  LEA R4, R0, UR4, 0x2 ;  /* 0x0000000400047c11 */ /* 0x001fcc000f8e10ff */
[----:B------:R-:W0:Y:S02]  /*0e90*/  LDS R4, [R4] ;  /* 0x0000000004047984 */ /* 0x000e240000000800 */
[----:B0-----:R-:W-:-:S05]  /*0ea0*/  IMAD.WIDE R6, R4, 0x4, R6 ;  /* 0x0000000404067825 */ /* 0x001fca00078e0206 */
        /* <DEDUP_REMOVED lines=8> */
[----:B------:R-:W0:Y:S01]  /*0f30*/  S2R R13, SR_LANEID ;  /* 0x00000000000d7919 */ /* 0x000e220000000000 */
[----:B------:R-:W-:Y:S01]  /*0f40*/  VOTEU.ANY UR4, UPT, PT ;  /* 0x0000000000047886 */ /* 0x000fe200038e0100 */
[----:B------:R-:W2:Y:S01]  /*0f50*/  LDC.64 R6, c[0x0][0x398] ;  /* 0x0000e600ff067b82 */ /* 0x000ea20000000a00 */
[----:B------:R-:W0:Y:S08]  /*0f60*/  FLO.U32 R10, UR4 ;  /* 0x00000004000a7d00 */ /* 0x000e3000080e0000 */
[----:B------:R-:W4:Y:S01]  /*0f70*/  POPC R11, UR4 ;  /* 0x00000004000b7d09 */ /* 0x000f220008000000 */
[----:B--2---:R-:W-:Y:S01]  /*0f80*/  IMAD.WIDE R6, R3, 0x4, R6 ;  /* 0x0000000403067825 */ /* 0x004fe200078e0206 */
[----:B0-----:R-:W-:-:S13]  /*0f90*/  ISETP.EQ.U32.AND P0, PT, R10, R13, PT ;  /* 0x0000000d0a00720c */ /* 0x001fda0003f02070 */
[----:B----4-:R-:W2:Y:S01]  /*0fa0*/  @P0 ATOMG.E.ADD.STRONG.GPU PT, R7, desc[UR6][R6.64], R11 ;  /* 0x8000000b060709a8 */ /* 0x010ea200081ef106 */
[----:B------:R-:W0:Y:S02]  /*0fb0*/  S2R R14, SR_LTMASK ;  /* 0x00000000000e7919 */ /* 0x000e240000003900 */
[----:B0-----:R-:W-:-:S04]  /*0fc0*/  LOP3.LUT R12, R14, UR4, RZ, 0xc0, !PT ;  /* 0x000000040e0c7c12 */ /* 0x001fc8000f8ec0ff */
[----:B------:R-:W0:Y:S01]  /*0fd0*/  POPC R5, R12 ;  /* 0x0000000c00057309 */ /* 0x000e220000000000 */
[----:B--2---:R-:W0:Y:S02]  /*0fe0*/  SHFL.IDX PT, R2, R7, R10, 0x1f ;  /* 0x00001f0a07027589 */ /* 0x004e2400000e0000 */
[----:B0-----:R-:W-:-:S05]  /*0ff0*/  IMAD.IADD R2, R2, 0x1, R5 ;  /* 0x0000000102027824 */ /* 0x001fca00078e0205 */
[----:B------:R-:W-:-:S13]  /*1000*/  ISETP.GT.AND P0, PT, R2, 0x3ff, PT ;  /* 0x000003ff0200780c */ /* 0x000fda0003f04270 */
[----:B-1-3--:R-:W0:Y:S01]  /*1010*/  @!P0 LDC.64 R8, c[0x0][0x390] ;  /* 0x0000e400ff088b82 */ /* 0x00ae220000000a00 */
[----:B------:R-:W-:-:S04]  /*1020*/  @!P0 IMAD R5, R3, 0x400, R2 ;  /* 0x0000040003058824 */ /* 0x000fc800078e0202 */
[----:B0-----:R-:W-:-:S05]  /*1030*/  @!P0 IMAD.WIDE R8, R5, 0x4, R8 ;  /* 0x0000000405088825 */ /* 0x001fca00078e0208 */
[----:B------:R0:W-:Y:S01]  /*1040*/  @!P0 STG.E desc[UR6][R8.64], R4 ;  /* 0x0000000408008986 */ /* 0x0001e2000c101906 */
[----:B------:R-:W-:Y:S05]  /*1050*/  @!P0 BRA `(.L_x_18) ;  /* 0x0000000400588947 */ /* 0x000fea0003800000 */
[----:B------:R-:W-:Y:S01]  /*1060*/  VOTEU.ANY UR4, UPT, PT ;  /* 0x0000000000047886 */ /* 0x000fe200038e0100 */
[----:B------:R-:W1:Y:S01]  /*1070*/  LDC.64 R6, c[0x0][0x3a8] ;  /* 0x0000ea00ff067b82 */ /* 0x000e620000000a00 */
[----:B0-----:R-:W0:Y:S08]  /*1080*/  FLO.U32 R8, UR4 ;  /* 0x0000000400087d00 */ /* 0x001e3000080e0000 */
[----:B------:R-:W2:Y:S01]  /*1090*/  POPC R5, UR4 ;  /* 0x0000000400057d09 */ /* 0x000ea20008000000 */
[----:B0-----:R-:W-:Y:S01]  /*10a0*/  ISETP.EQ.U32.AND P0, PT, R8, R13, PT ;  /* 0x0000000d0800720c */ /* 0x001fe20003f02070 */
[----:B-1----:R-:W-:-:S12]  /*10b0*/  IMAD.WIDE R6, R3, 0x4, R6 ;  /* 0x0000000403067825 */ /* 0x002fd800078e0206 */
[----:B--2---:R-:W2:Y:S01]  /*10c0*/  @P0 ATOMG.E.ADD.STRONG.GPU PT, R5, desc[UR6][R6.64], R5 ;  /* 0x80000005060509a8 */ /* 0x004ea200081ef106 */
[----:B------:R-:W-:-:S06]  /*10d0*/  LOP3.LUT R9, R14, UR4, RZ, 0xc0, !PT ;  /* 0x000000040e097c12 */ /* 0x000fcc000f8ec0ff */
[----:B------:R-:W0:Y:S01]  /*10e0*/  POPC R9, R9 ;  /* 0x0000000900097309 */ /* 0x000e220000000000 */
[----:B--2---:R-:W0:Y:S02]  /*10f0*/  SHFL.IDX PT, R2, R5, R8, 0x1f ;  /* 0x00001f0805027589 */ /* 0x004e2400000e0000 */
[----:B0-----:R-:W-:-:S04]  /*1100*/  IADD3 R2, PT, PT, R2, R9, RZ ;  /* 0x0000000902027210 */ /* 0x001fc80007ffe0ff */
[----:B------:R-:W-:-:S13]  /*1110*/  ISETP.GT.AND P0, PT, R2, 0x7ff, PT ;  /* 0x000007ff0200780c */ /* 0x000fda0003f04270 */
[----:B------:R-:W-:Y:S05]  /*1120*/  @P0 BRA `(.L_x_18) ;  /* 0x0000000400240947 */ /* 0x000fea0003800000 */
[----:B------:R-:W0:Y:S01]  /*1130*/  LDC.64 R6, c[0x0][0x3a0] ;  /* 0x0000e800ff067b82 */ /* 0x000e220000000a00 */
[----:B------:R-:W-:-:S04]  /*1140*/  IMAD R3, R3, 0x800, R2 ;  /* 0x0000080003037824 */ /* 0x000fc800078e0202 */
[----:B0-----:R-:W-:-:S05]  /*1150*/  IMAD.WIDE R2, R3, 0x4, R6 ;  /* 0x0000000403027825 */ /* 0x001fca00078e0206 */
[----:B------:R0:W-:Y:S01]  /*1160*/  STG.E desc[UR6][R2.64], R4 ;  /* 0x0000000402007986 */ /* 0x0001e2000c101906 */
[----:B------:R-:W-:Y:S05]  /*1170*/  BRA `(.L_x_18) ;  /* 0x0000000400107947 */ /* 0x000fea0003800000 */
.L_x_21:
[----:B------:R-:W-:-:S13]  /*1180*/  ISETP.NE.AND P0, PT, R2, R3, PT ;  /* 0x000000030200720c */ /* 0x000fda0003f05270 */
.L_x_20:
[----:B------:R-:W-:Y:S05]  /*1190*/  BSYNC.RELIABLE B1 ;  /* 0x0000000000017941 */ /* 0x000fea0003800100 */
.L_x_19:
[----:B------:R-:W-:-:S13]  /*11a0*/  ISETP.GT.OR P0, PT, R2, 0xf, !P0 ;  /* 0x0000000f0200780c */ /* 0x000fda0004704670 */
[----:B------:R-:W-:Y:S05]  /*11b0*/  @P0 BRA `(.L_x_22) ;  /* 0x0000000000280947 */ /* 0x000fea0003800000 */
[----:B------:R-:W0:Y:S01]  /*11c0*/  LDC.64 R4, c[0x0][0x3b0] ;  /* 0x0000ec00ff047b82 */ /* 0x000e220000000a00 */
[----:B------:R-:W-:Y:S01]  /*11d0*/  ISETP.GT.AND P0, PT, R3, R2, PT ;  /* 0x000000020300720c */ /* 0x000fe20003f04270 */
[----:B------:R-:W-:-:S12]  /*11e0*/  HFMA2 R11, -RZ, RZ, 0, 5.9604644775390625e-08 ;  /* 0x00000001ff0b7431 */ /* 0x000fd800000001ff */
[----:B------:R-:W-:Y:S02]  /*11f0*/  @P0 IMAD R7, R2, 0x10, R3 ;  /* 0x0000001002070824 */ /* 0x000fe400078e0203 */
[----:B---3--:R-:W-:Y:S02]  /*1200*/  @!P0 IMAD R9, R3, 0x10, R2 ;  /* 0x0000001003098824 */ /* 0x008fe400078e0202 */
[----:B0-----:R-:W-:-:S04]  /*1210*/  @P0 IMAD.WIDE R2, R7, 0x4, R4 ;  /* 0x0000000407020825 */ /* 0x001fc800078e0204 */
[----:B------:R-:W-:Y:S01]  /*1220*/  @!P0 IMAD.WIDE.U32 R4, R9, 0x4, R4 ;  /* 0x0000000409048825 */ /* 0x000fe200078e0004 */
[----:B------:R2:W-:Y:S04]  /*1230*/  @P0 STG.E desc[UR6][R2.64], R11 ;  /* 0x0000000b02000986 */ /* 0x0005e8000c101906 */
[----:B------:R2:W-:Y:S01]  /*1240*/  @!P0 STG.E desc[UR6][R4.64], R11 ;  /* 0x0000000b04008986 */ /* 0x0005e2000c101906 */
[----:B------:R-:W-:Y:S05]  /*1250*/  BRA `(.L_x_18) ;  /* 0x0000000000d87947 */ /* 0x000fea0003800000 */
.L_x_22:
[----:B------:R-:W-:-:S13]  /*1260*/  ISETP.NE.AND P0, PT, R2, -0x2, PT ;  /* 0xfffffffe0200780c */ /* 0x000fda0003f05270 */
[----:B------:R-:W-:Y:S05]  /*1270*/  @P0 BRA `(.L_x_23) ;  /* 0x00000000000c0947 */ /* 0x000fea0003800000 */
[----:B------:R-:W-:-:S05]  /*1280*/  IMAD.MOV.U32 R2, RZ, RZ, -0x2 ;  /* 0xfffffffeff027424 */ /* 0x000fca00078e00ff */
[----:B------:R0:W5:Y:S01]  /*1290*/  ATOMG.E.CAS.STRONG.GPU PT, RZ, [R6], R2, R3 ;  /* 0x0000000206ff73a9 */ /* 0x00016200001ee103 */
[----:B------:R-:W-:Y:S05]  /*12a0*/  BRA `(.L_x_18) ;  /* 0x0000000000c47947 */ /* 0x000fea0003800000 */
.L_x_23:
[----:B------:R-:W-:-:S13]  /*12b0*/  ISETP.GE.AND P0, PT, R2, 0x10, PT ;  /* 0x000000100200780c */ /* 0x000fda0003f06270 */
[----:B------:R-:W-:Y:S05]  /*12c0*/  @!P0 BRA `(.L_x_18) ;  /* 0x0000000000bc8947 */ /* 0x000fea0003800000 */
[----:B------:R-:W0:Y:S01]  /*12d0*/  S2R R7, SR_LANEID ;  /* 0x0000000000077919 */ /* 0x000e220000000000 */
[----:B------:R-:W-:Y:S01]  /*12e0*/  VOTEU.ANY UR4, UPT, PT ;  /* 0x0000000000047886 */ /* 0x000fe200038e0100 */
[----:B------:R-:W2:Y:S01]  /*12f0*/  LDC.64 R4, c[0x0][0x3c0] ;  /* 0x0000f000ff047b82 */ /* 0x000ea20000000a00 */
[----:B------:R-:W0:Y:S01]  /*1300*/  FLO.U32 R12, UR4 ;  /* 0x00000004000c7d00 */ /* 0x000e2200080e0000 */
[----:B------:R-:W4:Y:S06]  /*1310*/  S2R R13, SR_LTMASK ;  /* 0x00000000000d7919 */ /* 0x000f2c0000003900 */
[----:B-1-3--:R-:W1:Y:S01]  /*1320*/  LDC.64 R8, c[0x0][0x3b8] ;  /* 0x0000ee00ff087b82 */ /* 0x00ae620000000a00 */
[----:B------:R-:W3:Y:S01]  /*1330*/  POPC R11, UR4 ;  /* 0x00000004000b7d09 */ /* 0x000ee20008000000 */
[----:B--2---:R-:W-:Y:S01]  /*1340*/  IMAD.WIDE R4, R3, 0x4, R4 ;  /* 0x0000000403047825 */ /* 0x004fe200078e0204 */
[----:B0-----:R-:W-:-:S13]  /*1350*/  ISETP.EQ.U32.AND P0, PT, R12, R7, PT ;  /* 0x000000070c00720c */ /* 0x001fda0003f02070 */
[----:B---3--:R-:W2:Y:S01]  /*1360*/  @P0 ATOMG.E.ADD.STRONG.GPU PT, R11, desc[UR6][R4.64], R11 ;  /* 0x8000000b040b09a8 */ /* 0x008ea200081ef106 */
[----:B----4-:R-:W-:Y:S01]  /*1370*/  LOP3.LUT R13, R13, UR4, RZ, 0xc0, !PT ;  /* 0x000000040d0d7c12 */ /* 0x010fe2000f8ec0ff */
[----:B------:R-:W-:-:S05]  /*1380*/  IMAD.SHL.U32 R10, R3, 0x100, RZ ;  /* 0x00000100030a7824 */ /* 0x000fca00078e00ff */
[----:B------:R-:W0:Y:S01]  /*1390*/  POPC R13, R13 ;  /* 0x0000000d000d7309 */ /* 0x000e220000000000 */
[----:B--2---:R-:W0:Y:S02]  /*13a0*/  SHFL.IDX PT, R12, R11, R12, 0x1f ;  /* 0x00001f0c0b0c7589 */ /* 0x004e2400000e0000 */
[----:B0-----:R-:W-:-:S05]  /*13b0*/  IMAD.IADD R3, R12, 0x1, R13 ;  /* 0x000000010c037824 */ /* 0x001fca00078e020d */
[C---:B------:R-:W-:Y:S02]  /*13c0*/  IADD3 R7, PT, PT, R3.reuse, R10, RZ ;  /* 0x0000000a03077210 */ /* 0x040fe40007ffe0ff */
[----:B------:R-:W-:-:S03]  /*13d0*/  ISETP.GE.AND P0, PT, R3, 0x1, PT ;  /* 0x000000010300780c */ /* 0x000fc60003f06270 */
[----:B-1----:R-:W-:-:S05]  /*13e0*/  IMAD.WIDE R6, R7, 0x4, R8 ;  /* 0x0000000407067825 */ /* 0x002fca00078e0208 */
[----:B------:R4:W-:Y:S05]  /*13f0*/  STG.E desc[UR6][R6.64], R2 ;  /* 0x0000000206007986 */ /* 0x0009ea000c101906 */
[----:B------:R-:W-:Y:S05]  /*1400*/  @!P0 BRA `(.L_x_18) ;  /* 0x00000000006c8947 */ /* 0x000fea0003800000 */
[----:B----4-:R-:W-:-:S06]  /*1410*/  IMAD.WIDE R6, R10, 0x4, R8 ;  /* 0x000000040a067825 */ /* 0x010fcc00078e0208 */
[----:B------:R-:W2:Y:S02]  /*1420*/  LDG.E R7, desc[UR6][R6.64] ;  /* 0x0000000606077981 */ /* 0x000ea4000c1e1900 */
[----:B--2---:R-:W-:-:S13]  /*1430*/  ISETP.NE.AND P0, PT, R2, R7, PT ;  /* 0x000000070200720c */ /* 0x004fda0003f05270 */
[----:B------:R-:W-:Y:S05]  /*1440*/  @!P0 BRA `(.L_x_24) ;  /* 0x0000000000288947 */ /* 0x000fea0003800000 */
[----:B------:R-:W0:Y:S01]  /*1450*/  LDC.64 R8, c[0x0][0x3b8] ;  /* 0x0000ee00ff087b82 */ /* 0x000e220000000a00 */
[----:B------:R-:W-:-:S07]  /*1460*/  IMAD.MOV.U32 R11, RZ, RZ, RZ ;  /* 0x000000ffff0b7224 */ /* 0x000fce00078e00ff */
.L_x_25:
[----:B------:R-:W-:-:S05]  /*1470*/  VIADD R11, R11, 0x1 ;  /* 0x000000010b0b7836 */ /* 0x000fca0000000000 */
[----:B------:R-:W-:-:S13]  /*1480*/  ISETP.NE.AND P0, PT, R11, R3, PT ;  /* 0x000000030b00720c */ /* 0x000fda0003f05270 */
[----:B------:R-:W-:Y:S05]  /*1490*/  @!P0 BRA `(.L_x_18) ;  /* 0x0000000000488947 */ /* 0x000fea0003800000 */
[----:B------:R-:W-:-:S05]  /*14a0*/  IADD3 R7, PT, PT, R10, R11, RZ ;  /* 0x0000000b0a077210 */ /* 0x000fca0007ffe0ff */
[----:B0-----:R-:W-:-:S06]  /*14b0*/  IMAD.WIDE R6, R7, 0x4, R8 ;  /* 0x0000000407067825 */ /* 0x001fcc00078e0208 */
[----:B------:R-:W2:Y:S02]  /*14c0*/  LDG.E R7, desc[UR6][R6.64] ;  /* 0x0000000606077981 */ /* 0x000ea4000c1e1900 */
[----:B--2---:R-:W-:-:S13]  /*14d0*/  ISETP.NE.AND P0, PT, R2, R7, PT ;  /* 0x000000070200720c */ /* 0x004fda0003f05270 */
[----:B------:R-:W-:Y:S05]  /*14e0*/  @P0 BRA `(.L_x_25) ;  /* 0xfffffffc00e00947 */ /* 0x000fea000383ffff */
.L_x_24:
[----:B------:R-:W0:Y:S01]  /*14f0*/  S2R R2, SR_LANEID ;  /* 0x0000000000027919 */ /* 0x000e220000000000 */
[----:B------:R-:W-:Y:S02]  /*1500*/  VOTEU.ANY UR4, UPT, PT ;  /* 0x0000000000047886 */ /* 0x000fe400038e0100 */
[----:B------:R-:W-:Y:S02]  /*1510*/  UFLO.U32 UR5, UR4 ;  /* 0x00000004000572bd */ /* 0x000fe400080e0000 */
[----:B------:R-:W-:-:S06]  /*1520*/  UPOPC UR4, UR4 ;  /* 0x00000004000472bf */ /* 0x000fcc0008000000 */
[----:B------:R-:W-:Y:S01]  /*1530*/  IMAD R3, RZ, RZ, -UR4 ;  /* 0x80000004ff037e24 */ /* 0x000fe2000f8e02ff */
[----:B0-----:R-:W-:-:S13]  /*1540*/  ISETP.EQ.U32.AND P0, PT, R2, UR5, PT ;  /* 0x0000000502007c0c */ /* 0x001fda000bf02070 */
[----:B------:R0:W-:Y:S01]  /*1550*/  @P0 REDG.E.ADD.STRONG.GPU desc[UR6][R4.64], R3 ;  /* 0x000000030400098e */ /* 0x0001e2000c12e106 */
[----:B------:R-:W-:Y:S05]  /*1560*/  BRA `(.L_x_18) ;  /* 0x0000000000147947 */ /* 0x000fea0003800000 */
.L_x_17:
[----:B------:R-:W0:Y:S01]  /*1570*/  LDS R5, [UR4] ;  /* 0x00000004ff057984 */ /* 0x000e220008000800 */
[----:B------:R-:W0:Y:S01]  /*1580*/  LDC.64 R2, c[0x0][0x388] ;  /* 0x0000e200ff027b82 */ /* 0x000e220000000a00 */
[----:B------:R-:W-:Y:S02]  /*1590*/  IMAD.MOV.U32 R7, RZ, RZ, -0x2 ;  /* 0xfffffffeff077424 */ /* 0x000fe400078e00ff */
[----:B0-----:R-:W-:-:S05]  /*15a0*/  IMAD.WIDE R2, R5, 0x4, R2 ;  /* 0x0000000405027825 */ /* 0x001fca00078e0202 */
[----:B------:R0:W-:Y:S02]  /*15b0*/  STG.E desc[UR6][R2.64], R7 ;  /* 0x0000000702007986 */ /* 0x0001e4000c101906 */
.L_x_18:
[----:B------:R-:W-:Y:S05]  /*15c0*/  BSYNC.RECONVERGENT B0 ;  /* 0x0000000000007941 */ /* 0x000fea0003800200 */
.L_x_16:
[----:B------:R-:W-:Y:S05]  /*15d0*/  WARPSYNC.ALL ;  /* 0x0000000000007948 */ /* 0x000fea0003800000 */
[----:B------:R-:W-:Y:S01]  /*15e0*/  BAR.SYNC.DEFER_BLOCKING 0x0 ;  /* 0x0000000000007b1d */ /* 0x000fe20000010000 */
[----:B------:R-:W-:-:S05]  /*15f0*/  ISETP.NE.AND P1, PT, R0, RZ, PT ;  /* 0x000000ff0000720c */ /* 0x000fca0003f25270 */
[----:B------:R-:W-:Y:S08]  /*1600*/  BSSY.RECONVERGENT B0, `(.L_x_26) ;  /* 0x000000c000007945 */ /* 0x000ff00003800200 */
[----:B------:R-:W-:Y:S05]  /*1610*/  @P1 BRA `(.L_x_27) ;  /* 0x0000000000281947 */ /* 0x000fea0003800000 */
[----:B------:R-:W1:Y:S01]  /*1620*/  S2UR UR5, SR_CgaCtaId ;  /* 0x00000000000579c3 */ /* 0x000e620000008800 */
[----:B------:R-:W-:-:S07]  /*1630*/  UMOV UR4, 0x400 ;  /* 0x0000040000047882 */ /* 0x000fce0000000000 */
[----:B0-2-4-:R-:W0:Y:S01]  /*1640*/  LDC.64 R2, c[0x0][0x398] ;  /* 0x0000e600ff027b82 */ /* 0x015e220000000a00 */
[----:B-1----:R-:W-:-:S09]  /*1650*/  ULEA UR4, UR5, UR4, 0x18 ;  /* 0x0000000405047291 */ /* 0x002fd2000f8ec0ff */
[----:B------:R-:W0:Y:S02]  /*1660*/  LDS R5, [UR4+0x18] ;  /* 0x00001804ff057984 */ /* 0x000e240008000800 */
[----:B0-----:R-:W-:-:S05]  /*1670*/  IMAD.WIDE R2, R5, 0x4, R2 ;  /* 0x0000000405027825 */ /* 0x001fca00078e0202 */
[----:B------:R-:W2:Y:S02]  /*1680*/  LDG.E R0, desc[UR6][R2.64] ;  /* 0x0000000602007981 */ /* 0x000ea4000c1e1900 */
[----:B--2---:R-:W-:-:S13]  /*1690*/  ISETP.GE.AND P0, PT, R0, 0x400, PT ;  /* 0x000004000000780c */ /* 0x004fda0003f06270 */
[----:B------:R-:W-:-:S05]  /*16a0*/  @P0 MOV R5, 0x3ff ;  /* 0x000003ff00050802 */ /* 0x000fca0000000f00 */
[----:B------:R0:W-:Y:S02]  /*16b0*/  @P0 STG.E desc[UR6][R2.64], R5 ;  /* 0x0000000502000986 */ /* 0x0001e4000c101906 */
.L_x_27:
[----:B------:R-:W-:Y:S05]  /*16c0*/  BSYNC.RECONVERGENT B0 ;  /* 0x0000000000007941 */ /* 0x000fea0003800200 */
.L_x_26:
[----:B------:R-:W-:Y:S06]  /*16d0*/  BAR.SYNC.DEFER_BLOCKING 0x0 ;  /* 0x0000000000007b1d */ /* 0x000fec0000010000 */
[----:B------:R-:W-:Y:S04]  /*16e0*/  BSSY.RECONVERGENT B0, `(.L_x_28) ;  /* 0x000000c000007945 */ /* 0x000fe80003800200 */
        /* <DEDUP_REMOVED lines=9> */
[----:B------:R-:W-:-:S05]  /*1780*/  @P0 IMAD.MOV.U32 R5, RZ, RZ, 0x7ff ;  /* 0x000007ffff050424 */ /* 0x000fca00078e00ff */
[----:B------:R0:W-:Y:S02]  /*1790*/  @P0 STG.E desc[UR6][R2.64], R5 ;  /* 0x0000000502000986 */ /* 0x0001e4000c101906 */
.L_x_29:
[----:B------:R-:W-:Y:S05]  /*17a0*/  BSYNC.RECONVERGENT B0 ;  /* 0x0000000000007941 */ /* 0x000fea0003800200 */
.L_x_28:
[----:B------:R-:W-:Y:S06]  /*17b0*/  BAR.SYNC.DEFER_BLOCKING 0x0 ;  /* 0x0000000000007b1d */ /* 0x000fec0000010000 */
[----:B------:R-:W-:Y:S05]  /*17c0*/  EXIT ;  /* 0x000000000000794d */ /* 0x000fea0003800000 */
.L_x_30:
[----:B------:R-:W-:-:S00]  /*17d0*/  BRA `(.L_x_30) ;  /* 0xfffffffc00fc7947 */ /* 0x000fc0000383ffff */
[----:B------:R-:W-:-:S00]  /*17e0*/  NOP ;  /* 0x0000000000007918 */ /* 0x000fc00000000000 */
        /* <DEDUP_REMOVED lines=9> */
.L_x_31:


//--------------------- .nv.shared._Z6DBSCANPdPiS0_S0_S0_S0_S0_S0_S0_ --------------------------
	.section	.nv.shared._Z6DBSCANPdPiS0_S0_S0_S0_S0_S0_S0_,"aw",@nobits
	.sectionflags	@""
	.align	4
.nv.shared._Z6DBSCANPdPiS0_S0_S0_S0_S0_S0_S0_:
	.zero		1068


//--------------------- .nv.shared.reserved.0     --------------------------
	.section	.nv.shared.reserved.0,"aw",@nobits
	.weak		__nv_reservedSMEM_offset_0_alias
	.size		__nv_reservedSMEM_offset_0_alias, 0, 64
	.other		__nv_reservedSMEM_offset_0_alias,@"STO_CUDA_RESERVED_SHARED STV_DEFAULT"
__nv_reservedSMEM_offset_0_alias:
	.zero		0
	.zero		64


//--------------------- .nv.constant0._Z6DBSCANPdPiS0_S0_S0_S0_S0_S0_S0_ --------------------------
	.section	.nv.constant0._Z6DBSCANPdPiS0_S0_S0_S0_S0_S0_S0_,"a",@progbits
	.sectionflags	@""
	.align	4
.nv.constant0._Z6DBSCANPdPiS0_S0_S0_S0_S0_S0_S0_:
	.zero		968


//--------------------- SYMBOLS --------------------------

	.type		.nv.reservedSmem.offset0,@object
	.size		.nv.reservedSmem.offset0,0x4
	.type		.nv.reservedSmem.cap,@object
	.size		.nv.reservedSmem.cap,0x4
